//
// Generated by NVIDIA NVVM Compiler
//
// Compiler Build ID: CL-36424714
// Cuda compilation tools, release 13.0, V13.0.88
// Based on NVVM 20.0.0
//

.version 9.0
.target sm_100
.address_size 64

	// .globl	_Z12matMulKernelPKfS0_Pfiii

.visible .entry _Z12matMulKernelPKfS0_Pfiii(
	.param .u64 .ptr .align 1 _Z12matMulKernelPKfS0_Pfiii_param_0,
	.param .u64 .ptr .align 1 _Z12matMulKernelPKfS0_Pfiii_param_1,
	.param .u64 .ptr .align 1 _Z12matMulKernelPKfS0_Pfiii_param_2,
	.param .u32 _Z12matMulKernelPKfS0_Pfiii_param_3,
	.param .u32 _Z12matMulKernelPKfS0_Pfiii_param_4,
	.param .u32 _Z12matMulKernelPKfS0_Pfiii_param_5
)
{
	.reg .pred 	%p<13>;
	.reg .b32 	%r<41>;
	.reg .b32 	%f<68>;
	.reg .b64 	%rd<53>;

	ld.param.u64 	%rd7, [_Z12matMulKernelPKfS0_Pfiii_param_0];
	ld.param.u64 	%rd8, [_Z12matMulKernelPKfS0_Pfiii_param_1];
	ld.param.u64 	%rd6, [_Z12matMulKernelPKfS0_Pfiii_param_2];
	ld.param.u32 	%r20, [_Z12matMulKernelPKfS0_Pfiii_param_3];
	ld.param.u32 	%r18, [_Z12matMulKernelPKfS0_Pfiii_param_4];
	ld.param.u32 	%r19, [_Z12matMulKernelPKfS0_Pfiii_param_5];
	cvta.to.global.u64 	%rd1, %rd8;
	cvta.to.global.u64 	%rd2, %rd7;
	mov.u32 	%r21, %ctaid.y;
	mov.u32 	%r22, %ntid.y;
	mov.u32 	%r23, %tid.y;
	mad.lo.s32 	%r1, %r21, %r22, %r23;
	mov.u32 	%r24, %ctaid.x;
	mov.u32 	%r25, %ntid.x;
	mov.u32 	%r26, %tid.x;
	mad.lo.s32 	%r2, %r24, %r25, %r26;
	setp.ge.s32 	%p1, %r1, %r20;
	setp.ge.s32 	%p2, %r2, %r19;
	or.pred  	%p3, %p1, %p2;
	@%p3 bra 	$L__BB0_14;
	setp.lt.s32 	%p4, %r18, 1;
	mov.f32 	%f67, 0f00000000;
	@%p4 bra 	$L__BB0_13;
	mul.lo.s32 	%r3, %r18, %r1;
	and.b32  	%r4, %r18, 7;
	setp.lt.u32 	%p5, %r18, 8;
	mov.f32 	%f67, 0f00000000;
	mov.b32 	%r39, 0;
	@%p5 bra 	$L__BB0_5;
	and.b32  	%r39, %r18, 2147483640;
	neg.s32 	%r37, %r39;
	shl.b32 	%r7, %r19, 3;
	mul.wide.u32 	%rd9, %r3, 4;
	add.s64 	%rd10, %rd9, %rd2;
	add.s64 	%rd52, %rd10, 16;
	mov.f32 	%f67, 0f00000000;
	mul.wide.s32 	%rd13, %r19, 4;
	mov.u32 	%r36, %r2;
$L__BB0_4:
	.pragma "nounroll";
	ld.global.nc.f32 	%f17, [%rd52+-16];
	mul.wide.s32 	%rd11, %r36, 4;
	add.s64 	%rd12, %rd1, %rd11;
	ld.global.nc.f32 	%f18, [%rd12];
	fma.rn.f32 	%f19, %f17, %f18, %f67;
	ld.global.nc.f32 	%f20, [%rd52+-12];
	add.s64 	%rd14, %rd12, %rd13;
	ld.global.nc.f32 	%f21, [%rd14];
	fma.rn.f32 	%f22, %f20, %f21, %f19;
	ld.global.nc.f32 	%f23, [%rd52+-8];
	add.s64 	%rd15, %rd14, %rd13;
	ld.global.nc.f32 	%f24, [%rd15];
	fma.rn.f32 	%f25, %f23, %f24, %f22;
	ld.global.nc.f32 	%f26, [%rd52+-4];
	add.s64 	%rd16, %rd15, %rd13;
	ld.global.nc.f32 	%f27, [%rd16];
	fma.rn.f32 	%f28, %f26, %f27, %f25;
	ld.global.nc.f32 	%f29, [%rd52];
	add.s64 	%rd17, %rd16, %rd13;
	ld.global.nc.f32 	%f30, [%rd17];
	fma.rn.f32 	%f31, %f29, %f30, %f28;
	ld.global.nc.f32 	%f32, [%rd52+4];
	add.s64 	%rd18, %rd17, %rd13;
	ld.global.nc.f32 	%f33, [%rd18];
	fma.rn.f32 	%f34, %f32, %f33, %f31;
	ld.global.nc.f32 	%f35, [%rd52+8];
	add.s64 	%rd19, %rd18, %rd13;
	ld.global.nc.f32 	%f36, [%rd19];
	fma.rn.f32 	%f37, %f35, %f36, %f34;
	ld.global.nc.f32 	%f38, [%rd52+12];
	add.s64 	%rd20, %rd19, %rd13;
	ld.global.nc.f32 	%f39, [%rd20];
	fma.rn.f32 	%f67, %f38, %f39, %f37;
	add.s32 	%r37, %r37, 8;
	add.s32 	%r36, %r36, %r7;
	add.s64 	%rd52, %rd52, 32;
	setp.ne.s32 	%p6, %r37, 0;
	@%p6 bra 	$L__BB0_4;
$L__BB0_5:
	setp.eq.s32 	%p7, %r4, 0;
	@%p7 bra 	$L__BB0_13;
	and.b32  	%r13, %r18, 3;
	setp.lt.u32 	%p8, %r4, 4;
	@%p8 bra 	$L__BB0_8;
	add.s32 	%r28, %r39, %r3;
	mul.wide.u32 	%rd21, %r28, 4;
	add.s64 	%rd22, %rd2, %rd21;
	ld.global.nc.f32 	%f41, [%rd22];
	mad.lo.s32 	%r29, %r39, %r19, %r2;
	mul.wide.s32 	%rd23, %r29, 4;
	add.s64 	%rd24, %rd1, %rd23;
	ld.global.nc.f32 	%f42, [%rd24];
	fma.rn.f32 	%f43, %f41, %f42, %f67;
	cvt.u64.u32 	%rd25, %r3;
	cvt.u64.u32 	%rd26, %r39;
	add.s64 	%rd27, %rd26, %rd25;
	shl.b64 	%rd28, %rd27, 2;
	add.s64 	%rd29, %rd2, %rd28;
	ld.global.nc.f32 	%f44, [%rd29+4];
	mul.wide.s32 	%rd30, %r19, 4;
	add.s64 	%rd31, %rd24, %rd30;
	ld.global.nc.f32 	%f45, [%rd31];
	fma.rn.f32 	%f46, %f44, %f45, %f43;
	ld.global.nc.f32 	%f47, [%rd29+8];
	add.s64 	%rd32, %rd31, %rd30;
	ld.global.nc.f32 	%f48, [%rd32];
	fma.rn.f32 	%f49, %f47, %f48, %f46;
	ld.global.nc.f32 	%f50, [%rd29+12];
	add.s64 	%rd33, %rd32, %rd30;
	ld.global.nc.f32 	%f51, [%rd33];
	fma.rn.f32 	%f67, %f50, %f51, %f49;
	add.s32 	%r39, %r39, 4;
$L__BB0_8:
	setp.eq.s32 	%p9, %r13, 0;
	@%p9 bra 	$L__BB0_13;
	setp.eq.s32 	%p10, %r13, 1;
	@%p10 bra 	$L__BB0_11;
	add.s32 	%r30, %r39, %r3;
	mul.wide.u32 	%rd34, %r30, 4;
	add.s64 	%rd35, %rd2, %rd34;
	ld.global.nc.f32 	%f53, [%rd35];
	mad.lo.s32 	%r31, %r39, %r19, %r2;
	mul.wide.s32 	%rd36, %r31, 4;
	add.s64 	%rd37, %rd1, %rd36;
	ld.global.nc.f32 	%f54, [%rd37];
	fma.rn.f32 	%f55, %f53, %f54, %f67;
	cvt.u64.u32 	%rd38, %r3;
	cvt.u64.u32 	%rd39, %r39;
	add.s64 	%rd40, %rd39, %rd38;
	shl.b64 	%rd41, %rd40, 2;
	add.s64 	%rd42, %rd2, %rd41;
	ld.global.nc.f32 	%f56, [%rd42+4];
	mul.wide.s32 	%rd43, %r19, 4;
	add.s64 	%rd44, %rd37, %rd43;
	ld.global.nc.f32 	%f57, [%rd44];
	fma.rn.f32 	%f67, %f56, %f57, %f55;
	add.s32 	%r39, %r39, 2;
$L__BB0_11:
	and.b32  	%r32, %r18, 1;
	setp.eq.b32 	%p11, %r32, 1;
	not.pred 	%p12, %p11;
	@%p12 bra 	$L__BB0_13;
	add.s32 	%r33, %r39, %r3;
	mul.wide.u32 	%rd45, %r33, 4;
	add.s64 	%rd46, %rd2, %rd45;
	ld.global.nc.f32 	%f58, [%rd46];
	mad.lo.s32 	%r34, %r39, %r19, %r2;
	mul.wide.s32 	%rd47, %r34, 4;
	add.s64 	%rd48, %rd1, %rd47;
	ld.global.nc.f32 	%f59, [%rd48];
	fma.rn.f32 	%f67, %f58, %f59, %f67;
$L__BB0_13:
	mad.lo.s32 	%r35, %r19, %r1, %r2;
	cvta.to.global.u64 	%rd49, %rd6;
	mul.wide.s32 	%rd50, %r35, 4;
	add.s64 	%rd51, %rd49, %rd50;
	st.global.f32 	[%rd51], %f67;
$L__BB0_14:
	ret;

}
	// .globl	_Z15matMulRowKernelPKfS0_Pfiii
.visible .entry _Z15matMulRowKernelPKfS0_Pfiii(
	.param .u64 .ptr .align 1 _Z15matMulRowKernelPKfS0_Pfiii_param_0,
	.param .u64 .ptr .align 1 _Z15matMulRowKernelPKfS0_Pfiii_param_1,
	.param .u64 .ptr .align 1 _Z15matMulRowKernelPKfS0_Pfiii_param_2,
	.param .u32 _Z15matMulRowKernelPKfS0_Pfiii_param_3,
	.param .u32 _Z15matMulRowKernelPKfS0_Pfiii_param_4,
	.param .u32 _Z15matMulRowKernelPKfS0_Pfiii_param_5
)
{
	.reg .pred 	%p<21>;
	.reg .b32 	%r<105>;
	.reg .b32 	%f<67>;
	.reg .b64 	%rd<59>;

	ld.param.u64 	%rd7, [_Z15matMulRowKernelPKfS0_Pfiii_param_0];
	ld.param.u64 	%rd8, [_Z15matMulRowKernelPKfS0_Pfiii_param_1];
	ld.param.u64 	%rd9, [_Z15matMulRowKernelPKfS0_Pfiii_param_2];
	ld.param.u32 	%r58, [_Z15matMulRowKernelPKfS0_Pfiii_param_3];
	ld.param.u32 	%r56, [_Z15matMulRowKernelPKfS0_Pfiii_param_4];
	ld.param.u32 	%r57, [_Z15matMulRowKernelPKfS0_Pfiii_param_5];
	cvta.to.global.u64 	%rd1, %rd8;
	cvta.to.global.u64 	%rd2, %rd7;
	cvta.to.global.u64 	%rd3, %rd9;
	mov.u32 	%r59, %ctaid.x;
	mov.u32 	%r60, %ntid.x;
	mov.u32 	%r61, %tid.x;
	mad.lo.s32 	%r1, %r59, %r60, %r61;
	setp.ge.s32 	%p1, %r1, %r58;
	setp.lt.s32 	%p2, %r57, 1;
	or.pred  	%p3, %p1, %p2;
	@%p3 bra 	$L__BB1_26;
	setp.lt.s32 	%p4, %r56, 1;
	mul.lo.s32 	%r2, %r56, %r1;
	mul.lo.s32 	%r3, %r57, %r1;
	@%p4 bra 	$L__BB1_15;
	and.b32  	%r4, %r56, 7;
	and.b32  	%r5, %r56, 3;
	and.b32  	%r6, %r56, 2147483640;
	and.b32  	%r7, %r56, 1;
	neg.s32 	%r8, %r6;
	shl.b32 	%r9, %r57, 3;
	mul.lo.s32 	%r10, %r57, 3;
	shl.b32 	%r11, %r57, 2;
	mul.lo.s32 	%r12, %r57, 6;
	mul.lo.s32 	%r13, %r57, 7;
	mov.b32 	%r88, 0;
	mul.wide.u32 	%rd35, %r9, 4;
$L__BB1_3:
	setp.lt.u32 	%p13, %r56, 8;
	mov.f32 	%f66, 0f00000000;
	mov.b32 	%r99, 0;
	@%p13 bra 	$L__BB1_6;
	add.s32 	%r96, %r57, %r88;
	shl.b32 	%r75, %r57, 1;
	add.s32 	%r95, %r75, %r88;
	add.s32 	%r94, %r10, %r88;
	add.s32 	%r93, %r11, %r88;
	mad.lo.s32 	%r92, %r57, 5, %r88;
	add.s32 	%r91, %r12, %r88;
	add.s32 	%r90, %r13, %r88;
	mul.wide.u32 	%rd18, %r88, 4;
	add.s64 	%rd58, %rd1, %rd18;
	mov.f32 	%f66, 0f00000000;
	mov.u32 	%r89, %r2;
	mov.u32 	%r97, %r8;
$L__BB1_5:
	.pragma "nounroll";
	mul.wide.s32 	%rd19, %r89, 4;
	add.s64 	%rd20, %rd2, %rd19;
	ld.global.nc.f32 	%f16, [%rd20];
	ld.global.nc.f32 	%f17, [%rd58];
	fma.rn.f32 	%f18, %f16, %f17, %f66;
	ld.global.nc.f32 	%f19, [%rd20+4];
	mul.wide.u32 	%rd21, %r96, 4;
	add.s64 	%rd22, %rd1, %rd21;
	ld.global.nc.f32 	%f20, [%rd22];
	fma.rn.f32 	%f21, %f19, %f20, %f18;
	ld.global.nc.f32 	%f22, [%rd20+8];
	mul.wide.u32 	%rd23, %r95, 4;
	add.s64 	%rd24, %rd1, %rd23;
	ld.global.nc.f32 	%f23, [%rd24];
	fma.rn.f32 	%f24, %f22, %f23, %f21;
	ld.global.nc.f32 	%f25, [%rd20+12];
	mul.wide.u32 	%rd25, %r94, 4;
	add.s64 	%rd26, %rd1, %rd25;
	ld.global.nc.f32 	%f26, [%rd26];
	fma.rn.f32 	%f27, %f25, %f26, %f24;
	ld.global.nc.f32 	%f28, [%rd20+16];
	mul.wide.u32 	%rd27, %r93, 4;
	add.s64 	%rd28, %rd1, %rd27;
	ld.global.nc.f32 	%f29, [%rd28];
	fma.rn.f32 	%f30, %f28, %f29, %f27;
	ld.global.nc.f32 	%f31, [%rd20+20];
	mul.wide.u32 	%rd29, %r92, 4;
	add.s64 	%rd30, %rd1, %rd29;
	ld.global.nc.f32 	%f32, [%rd30];
	fma.rn.f32 	%f33, %f31, %f32, %f30;
	ld.global.nc.f32 	%f34, [%rd20+24];
	mul.wide.u32 	%rd31, %r91, 4;
	add.s64 	%rd32, %rd1, %rd31;
	ld.global.nc.f32 	%f35, [%rd32];
	fma.rn.f32 	%f36, %f34, %f35, %f33;
	ld.global.nc.f32 	%f37, [%rd20+28];
	mul.wide.u32 	%rd33, %r90, 4;
	add.s64 	%rd34, %rd1, %rd33;
	ld.global.nc.f32 	%f38, [%rd34];
	fma.rn.f32 	%f66, %f37, %f38, %f36;
	add.s32 	%r97, %r97, 8;
	add.s32 	%r96, %r96, %r9;
	add.s32 	%r95, %r95, %r9;
	add.s32 	%r94, %r94, %r9;
	add.s32 	%r93, %r93, %r9;
	add.s32 	%r92, %r92, %r9;
	add.s32 	%r91, %r91, %r9;
	add.s32 	%r90, %r90, %r9;
	add.s64 	%rd58, %rd58, %rd35;
	add.s32 	%r89, %r89, 8;
	setp.ne.s32 	%p14, %r97, 0;
	mov.u32 	%r99, %r6;
	@%p14 bra 	$L__BB1_5;
$L__BB1_6:
	setp.eq.s32 	%p15, %r4, 0;
	@%p15 bra 	$L__BB1_14;
	add.s32 	%r76, %r4, -1;
	setp.lt.u32 	%p16, %r76, 3;
	@%p16 bra 	$L__BB1_9;
	add.s32 	%r77, %r99, %r2;
	mul.wide.s32 	%rd36, %r77, 4;
	add.s64 	%rd37, %rd2, %rd36;
	ld.global.nc.f32 	%f40, [%rd37];
	mad.lo.s32 	%r78, %r99, %r57, %r88;
	mul.wide.u32 	%rd38, %r78, 4;
	add.s64 	%rd39, %rd1, %rd38;
	ld.global.nc.f32 	%f41, [%rd39];
	fma.rn.f32 	%f42, %f40, %f41, %f66;
	ld.global.nc.f32 	%f43, [%rd37+4];
	add.s32 	%r79, %r78, %r57;
	mul.wide.u32 	%rd40, %r79, 4;
	add.s64 	%rd41, %rd1, %rd40;
	ld.global.nc.f32 	%f44, [%rd41];
	fma.rn.f32 	%f45, %f43, %f44, %f42;
	ld.global.nc.f32 	%f46, [%rd37+8];
	add.s32 	%r80, %r79, %r57;
	mul.wide.u32 	%rd42, %r80, 4;
	add.s64 	%rd43, %rd1, %rd42;
	ld.global.nc.f32 	%f47, [%rd43];
	fma.rn.f32 	%f48, %f46, %f47, %f45;
	ld.global.nc.f32 	%f49, [%rd37+12];
	add.s32 	%r81, %r80, %r57;
	mul.wide.u32 	%rd44, %r81, 4;
	add.s64 	%rd45, %rd1, %rd44;
	ld.global.nc.f32 	%f50, [%rd45];
	fma.rn.f32 	%f66, %f49, %f50, %f48;
	add.s32 	%r99, %r99, 4;
$L__BB1_9:
	setp.eq.s32 	%p17, %r5, 0;
	@%p17 bra 	$L__BB1_14;
	setp.eq.s32 	%p18, %r5, 1;
	@%p18 bra 	$L__BB1_12;
	add.s32 	%r82, %r99, %r2;
	mul.wide.s32 	%rd46, %r82, 4;
	add.s64 	%rd47, %rd2, %rd46;
	ld.global.nc.f32 	%f52, [%rd47];
	mad.lo.s32 	%r83, %r99, %r57, %r88;
	mul.wide.u32 	%rd48, %r83, 4;
	add.s64 	%rd49, %rd1, %rd48;
	ld.global.nc.f32 	%f53, [%rd49];
	fma.rn.f32 	%f54, %f52, %f53, %f66;
	ld.global.nc.f32 	%f55, [%rd47+4];
	add.s32 	%r84, %r83, %r57;
	mul.wide.u32 	%rd50, %r84, 4;
	add.s64 	%rd51, %rd1, %rd50;
	ld.global.nc.f32 	%f56, [%rd51];
	fma.rn.f32 	%f66, %f55, %f56, %f54;
	add.s32 	%r99, %r99, 2;
$L__BB1_12:
	setp.eq.s32 	%p19, %r7, 0;
	@%p19 bra 	$L__BB1_14;
	add.s32 	%r85, %r99, %r2;
	mul.wide.s32 	%rd52, %r85, 4;
	add.s64 	%rd53, %rd2, %rd52;
	ld.global.nc.f32 	%f57, [%rd53];
	mad.lo.s32 	%r86, %r99, %r57, %r88;
	mul.wide.u32 	%rd54, %r86, 4;
	add.s64 	%rd55, %rd1, %rd54;
	ld.global.nc.f32 	%f58, [%rd55];
	fma.rn.f32 	%f66, %f57, %f58, %f66;
$L__BB1_14:
	add.s32 	%r87, %r88, %r3;
	mul.wide.s32 	%rd56, %r87, 4;
	add.s64 	%rd57, %rd3, %rd56;
	st.global.f32 	[%rd57], %f66;
	add.s32 	%r88, %r88, 1;
	setp.eq.s32 	%p20, %r88, %r57;
	@%p20 bra 	$L__BB1_26;
	bra.uni 	$L__BB1_3;
$L__BB1_15:
	and.b32  	%r46, %r57, 7;
	setp.lt.u32 	%p5, %r57, 8;
	mov.b32 	%r103, 0;
	@%p5 bra 	$L__BB1_18;
	and.b32  	%r103, %r57, 2147483640;
	mov.b32 	%r101, 0;
$L__BB1_17:
	.pragma "nounroll";
	add.s32 	%r64, %r101, %r3;
	mul.wide.s32 	%rd10, %r64, 4;
	add.s64 	%rd11, %rd3, %rd10;
	mov.b32 	%r65, 0;
	st.global.u32 	[%rd11], %r65;
	st.global.u32 	[%rd11+4], %r65;
	st.global.u32 	[%rd11+8], %r65;
	st.global.u32 	[%rd11+12], %r65;
	st.global.u32 	[%rd11+16], %r65;
	st.global.u32 	[%rd11+20], %r65;
	st.global.u32 	[%rd11+24], %r65;
	st.global.u32 	[%rd11+28], %r65;
	add.s32 	%r101, %r101, 8;
	setp.ne.s32 	%p6, %r101, %r103;
	@%p6 bra 	$L__BB1_17;
$L__BB1_18:
	setp.eq.s32 	%p7, %r46, 0;
	@%p7 bra 	$L__BB1_26;
	and.b32  	%r51, %r57, 3;
	setp.lt.u32 	%p8, %r46, 4;
	@%p8 bra 	$L__BB1_21;
	add.s32 	%r66, %r103, %r3;
	mul.wide.s32 	%rd12, %r66, 4;
	add.s64 	%rd13, %rd3, %rd12;
	mov.b32 	%r67, 0;
	st.global.u32 	[%rd13], %r67;
	st.global.u32 	[%rd13+4], %r67;
	st.global.u32 	[%rd13+8], %r67;
	st.global.u32 	[%rd13+12], %r67;
	add.s32 	%r103, %r103, 4;
$L__BB1_21:
	setp.eq.s32 	%p9, %r51, 0;
	@%p9 bra 	$L__BB1_26;
	setp.eq.s32 	%p10, %r51, 1;
	@%p10 bra 	$L__BB1_24;
	add.s32 	%r68, %r103, %r3;
	mul.wide.s32 	%rd14, %r68, 4;
	add.s64 	%rd15, %rd3, %rd14;
	mov.b32 	%r69, 0;
	st.global.u32 	[%rd15], %r69;
	st.global.u32 	[%rd15+4], %r69;
	add.s32 	%r103, %r103, 2;
$L__BB1_24:
	and.b32  	%r70, %r57, 1;
	setp.eq.b32 	%p11, %r70, 1;
	not.pred 	%p12, %p11;
	@%p12 bra 	$L__BB1_26;
	add.s32 	%r71, %r103, %r3;
	mul.wide.s32 	%rd16, %r71, 4;
	add.s64 	%rd17, %rd3, %rd16;
	mov.b32 	%r72, 0;
	st.global.u32 	[%rd17], %r72;
$L__BB1_26:
	ret;

}
	// .globl	_Z15matMulColKernelPKfS0_Pfiii
.visible .entry _Z15matMulColKernelPKfS0_Pfiii(
	.param .u64 .ptr .align 1 _Z15matMulColKernelPKfS0_Pfiii_param_0,
	.param .u64 .ptr .align 1 _Z15matMulColKernelPKfS0_Pfiii_param_1,
	.param .u64 .ptr .align 1 _Z15matMulColKernelPKfS0_Pfiii_param_2,
	.param .u32 _Z15matMulColKernelPKfS0_Pfiii_param_3,
	.param .u32 _Z15matMulColKernelPKfS0_Pfiii_param_4,
	.param .u32 _Z15matMulColKernelPKfS0_Pfiii_param_5
)
{
	.reg .pred 	%p<21>;
	.reg .b32 	%r<67>;
	.reg .b32 	%f<67>;
	.reg .b64 	%rd<75>;

	ld.param.u64 	%rd7, [_Z15matMulColKernelPKfS0_Pfiii_param_0];
	ld.param.u64 	%rd8, [_Z15matMulColKernelPKfS0_Pfiii_param_1];
	ld.param.u64 	%rd9, [_Z15matMulColKernelPKfS0_Pfiii_param_2];
	ld.param.u32 	%r31, [_Z15matMulColKernelPKfS0_Pfiii_param_3];
	ld.param.u32 	%r32, [_Z15matMulColKernelPKfS0_Pfiii_param_4];
	ld.param.u32 	%r33, [_Z15matMulColKernelPKfS0_Pfiii_param_5];
	cvta.to.global.u64 	%rd1, %rd8;
	cvta.to.global.u64 	%rd2, %rd7;
	cvta.to.global.u64 	%rd3, %rd9;
	mov.u32 	%r34, %ctaid.x;
	mov.u32 	%r35, %ntid.x;
	mov.u32 	%r36, %tid.x;
	mad.lo.s32 	%r1, %r34, %r35, %r36;
	setp.ge.s32 	%p1, %r1, %r33;
	setp.lt.s32 	%p2, %r31, 1;
	or.pred  	%p3, %p1, %p2;
	@%p3 bra 	$L__BB2_26;
	setp.lt.s32 	%p4, %r32, 1;
	@%p4 bra 	$L__BB2_15;
	and.b32  	%r2, %r32, 7;
	add.s32 	%r3, %r2, -1;
	and.b32  	%r4, %r32, 3;
	and.b32  	%r5, %r32, 2147483640;
	and.b32  	%r6, %r32, 1;
	neg.s32 	%r7, %r5;
	shl.b32 	%r8, %r33, 3;
	mov.b32 	%r57, 0;
	mul.wide.s32 	%rd66, %r33, 4;
$L__BB2_3:
	setp.lt.u32 	%p13, %r32, 8;
	mul.lo.s32 	%r10, %r57, %r32;
	mov.f32 	%f66, 0f00000000;
	mov.b32 	%r61, 0;
	@%p13 bra 	$L__BB2_6;
	mul.wide.u32 	%rd32, %r10, 4;
	add.s64 	%rd33, %rd2, %rd32;
	add.s64 	%rd74, %rd33, 16;
	mov.f32 	%f66, 0f00000000;
	mov.u32 	%r58, %r1;
	mov.u32 	%r59, %r7;
$L__BB2_5:
	.pragma "nounroll";
	ld.global.nc.f32 	%f16, [%rd74+-16];
	mul.wide.s32 	%rd34, %r58, 4;
	add.s64 	%rd35, %rd1, %rd34;
	ld.global.nc.f32 	%f17, [%rd35];
	fma.rn.f32 	%f18, %f16, %f17, %f66;
	ld.global.nc.f32 	%f19, [%rd74+-12];
	mul.wide.s32 	%rd36, %r33, 4;
	add.s64 	%rd37, %rd35, %rd36;
	ld.global.nc.f32 	%f20, [%rd37];
	fma.rn.f32 	%f21, %f19, %f20, %f18;
	ld.global.nc.f32 	%f22, [%rd74+-8];
	add.s64 	%rd38, %rd37, %rd36;
	ld.global.nc.f32 	%f23, [%rd38];
	fma.rn.f32 	%f24, %f22, %f23, %f21;
	ld.global.nc.f32 	%f25, [%rd74+-4];
	add.s64 	%rd39, %rd38, %rd36;
	ld.global.nc.f32 	%f26, [%rd39];
	fma.rn.f32 	%f27, %f25, %f26, %f24;
	ld.global.nc.f32 	%f28, [%rd74];
	add.s64 	%rd40, %rd39, %rd36;
	ld.global.nc.f32 	%f29, [%rd40];
	fma.rn.f32 	%f30, %f28, %f29, %f27;
	ld.global.nc.f32 	%f31, [%rd74+4];
	add.s64 	%rd41, %rd40, %rd36;
	ld.global.nc.f32 	%f32, [%rd41];
	fma.rn.f32 	%f33, %f31, %f32, %f30;
	ld.global.nc.f32 	%f34, [%rd74+8];
	add.s64 	%rd42, %rd41, %rd36;
	ld.global.nc.f32 	%f35, [%rd42];
	fma.rn.f32 	%f36, %f34, %f35, %f33;
	ld.global.nc.f32 	%f37, [%rd74+12];
	add.s64 	%rd43, %rd42, %rd36;
	ld.global.nc.f32 	%f38, [%rd43];
	fma.rn.f32 	%f66, %f37, %f38, %f36;
	add.s32 	%r59, %r59, 8;
	add.s32 	%r58, %r58, %r8;
	add.s64 	%rd74, %rd74, 32;
	setp.ne.s32 	%p14, %r59, 0;
	mov.u32 	%r61, %r5;
	@%p14 bra 	$L__BB2_5;
$L__BB2_6:
	setp.eq.s32 	%p15, %r2, 0;
	@%p15 bra 	$L__BB2_14;
	setp.lt.u32 	%p16, %r3, 3;
	@%p16 bra 	$L__BB2_9;
	add.s32 	%r50, %r61, %r10;
	mul.wide.u32 	%rd44, %r50, 4;
	add.s64 	%rd45, %rd2, %rd44;
	ld.global.nc.f32 	%f40, [%rd45];
	mad.lo.s32 	%r51, %r61, %r33, %r1;
	mul.wide.s32 	%rd46, %r51, 4;
	add.s64 	%rd47, %rd1, %rd46;
	ld.global.nc.f32 	%f41, [%rd47];
	fma.rn.f32 	%f42, %f40, %f41, %f66;
	cvt.u64.u32 	%rd48, %r10;
	cvt.u64.u32 	%rd49, %r61;
	add.s64 	%rd50, %rd49, %rd48;
	shl.b64 	%rd51, %rd50, 2;
	add.s64 	%rd52, %rd2, %rd51;
	ld.global.nc.f32 	%f43, [%rd52+4];
	add.s64 	%rd54, %rd47, %rd66;
	ld.global.nc.f32 	%f44, [%rd54];
	fma.rn.f32 	%f45, %f43, %f44, %f42;
	ld.global.nc.f32 	%f46, [%rd52+8];
	add.s64 	%rd55, %rd54, %rd66;
	ld.global.nc.f32 	%f47, [%rd55];
	fma.rn.f32 	%f48, %f46, %f47, %f45;
	ld.global.nc.f32 	%f49, [%rd52+12];
	add.s64 	%rd56, %rd55, %rd66;
	ld.global.nc.f32 	%f50, [%rd56];
	fma.rn.f32 	%f66, %f49, %f50, %f48;
	add.s32 	%r61, %r61, 4;
$L__BB2_9:
	setp.eq.s32 	%p17, %r4, 0;
	@%p17 bra 	$L__BB2_14;
	setp.eq.s32 	%p18, %r4, 1;
	@%p18 bra 	$L__BB2_12;
	add.s32 	%r52, %r61, %r10;
	mul.wide.u32 	%rd57, %r52, 4;
	add.s64 	%rd58, %rd2, %rd57;
	ld.global.nc.f32 	%f52, [%rd58];
	mad.lo.s32 	%r53, %r61, %r33, %r1;
	mul.wide.s32 	%rd59, %r53, 4;
	add.s64 	%rd60, %rd1, %rd59;
	ld.global.nc.f32 	%f53, [%rd60];
	fma.rn.f32 	%f54, %f52, %f53, %f66;
	cvt.u64.u32 	%rd61, %r10;
	cvt.u64.u32 	%rd62, %r61;
	add.s64 	%rd63, %rd62, %rd61;
	shl.b64 	%rd64, %rd63, 2;
	add.s64 	%rd65, %rd2, %rd64;
	ld.global.nc.f32 	%f55, [%rd65+4];
	add.s64 	%rd67, %rd60, %rd66;
	ld.global.nc.f32 	%f56, [%rd67];
	fma.rn.f32 	%f66, %f55, %f56, %f54;
	add.s32 	%r61, %r61, 2;
$L__BB2_12:
	setp.eq.s32 	%p19, %r6, 0;
	@%p19 bra 	$L__BB2_14;
	add.s32 	%r54, %r61, %r10;
	mul.wide.u32 	%rd68, %r54, 4;
	add.s64 	%rd69, %rd2, %rd68;
	ld.global.nc.f32 	%f57, [%rd69];
	mad.lo.s32 	%r55, %r61, %r33, %r1;
	mul.wide.s32 	%rd70, %r55, 4;
	add.s64 	%rd71, %rd1, %rd70;
	ld.global.nc.f32 	%f58, [%rd71];
	fma.rn.f32 	%f66, %f57, %f58, %f66;
$L__BB2_14:
	mad.lo.s32 	%r56, %r57, %r33, %r1;
	mul.wide.s32 	%rd72, %r56, 4;
	add.s64 	%rd73, %rd3, %rd72;
	st.global.f32 	[%rd73], %f66;
	add.s32 	%r57, %r57, 1;
	setp.eq.s32 	%p20, %r57, %r31;
	@%p20 bra 	$L__BB2_26;
	bra.uni 	$L__BB2_3;
$L__BB2_15:
	and.b32  	%r21, %r31, 7;
	setp.lt.u32 	%p5, %r31, 8;
	mov.b32 	%r65, 0;
	@%p5 bra 	$L__BB2_18;
	and.b32  	%r65, %r31, 2147483640;
	mov.b32 	%r63, 0;
	mul.wide.s32 	%rd12, %r33, 4;
$L__BB2_17:
	.pragma "nounroll";
	mad.lo.s32 	%r39, %r63, %r33, %r1;
	mul.wide.s32 	%rd10, %r39, 4;
	add.s64 	%rd11, %rd3, %rd10;
	mov.b32 	%r40, 0;
	st.global.u32 	[%rd11], %r40;
	add.s64 	%rd13, %rd11, %rd12;
	st.global.u32 	[%rd13], %r40;
	add.s64 	%rd14, %rd13, %rd12;
	st.global.u32 	[%rd14], %r40;
	add.s64 	%rd15, %rd14, %rd12;
	st.global.u32 	[%rd15], %r40;
	add.s64 	%rd16, %rd15, %rd12;
	st.global.u32 	[%rd16], %r40;
	add.s64 	%rd17, %rd16, %rd12;
	st.global.u32 	[%rd17], %r40;
	add.s64 	%rd18, %rd17, %rd12;
	st.global.u32 	[%rd18], %r40;
	add.s64 	%rd19, %rd18, %rd12;
	st.global.u32 	[%rd19], %r40;
	add.s32 	%r63, %r63, 8;
	setp.ne.s32 	%p6, %r63, %r65;
	@%p6 bra 	$L__BB2_17;
$L__BB2_18:
	setp.eq.s32 	%p7, %r21, 0;
	@%p7 bra 	$L__BB2_26;
	and.b32  	%r26, %r31, 3;
	setp.lt.u32 	%p8, %r21, 4;
	@%p8 bra 	$L__BB2_21;
	mad.lo.s32 	%r41, %r65, %r33, %r1;
	mul.wide.s32 	%rd20, %r41, 4;
	add.s64 	%rd21, %rd3, %rd20;
	mov.b32 	%r42, 0;
	st.global.u32 	[%rd21], %r42;
	mul.wide.s32 	%rd22, %r33, 4;
	add.s64 	%rd23, %rd21, %rd22;
	st.global.u32 	[%rd23], %r42;
	add.s64 	%rd24, %rd23, %rd22;
	st.global.u32 	[%rd24], %r42;
	add.s64 	%rd25, %rd24, %rd22;
	st.global.u32 	[%rd25], %r42;
	add.s32 	%r65, %r65, 4;
$L__BB2_21:
	setp.eq.s32 	%p9, %r26, 0;
	@%p9 bra 	$L__BB2_26;
	setp.eq.s32 	%p10, %r26, 1;
	@%p10 bra 	$L__BB2_24;
	mad.lo.s32 	%r43, %r65, %r33, %r1;
	mul.wide.s32 	%rd26, %r43, 4;
	add.s64 	%rd27, %rd3, %rd26;
	mov.b32 	%r44, 0;
	st.global.u32 	[%rd27], %r44;
	mul.wide.s32 	%rd28, %r33, 4;
	add.s64 	%rd29, %rd27, %rd28;
	st.global.u32 	[%rd29], %r44;
	add.s32 	%r65, %r65, 2;
$L__BB2_24:
	and.b32  	%r45, %r31, 1;
	setp.eq.b32 	%p11, %r45, 1;
	not.pred 	%p12, %p11;
	@%p12 bra 	$L__BB2_26;
	mad.lo.s32 	%r46, %r65, %r33, %r1;
	mul.wide.s32 	%rd30, %r46, 4;
	add.s64 	%rd31, %rd3, %rd30;
	mov.b32 	%r47, 0;
	st.global.u32 	[%rd31], %r47;
$L__BB2_26:
	ret;

}


// ===== COMPILED SASS (sm_100) =====

	.target	sm_100

	.elftype	@"ET_EXEC"


//--------------------- .note.nv.tkinfo           --------------------------
	.section	.note.nv.tkinfo,"",@"SHT_NOTE"
	.sectionflags	@"SHF_NOTE_NV_TKINFO"
	.tkinfo
        /*0018*/ 	.word	0x00000002
        /*0030*/ 	.string	""
        /*0030*/ 	.string	"ptxas"
        /*0030*/ 	.string	"Cuda compilation tools, release 13.0, V13.0.88"
        /*0030*/ 	.string	"Build cuda_13.0.r13.0/compiler.36424714_0"
        /*0030*/ 	.string	"-arch sm_100 -m 64 "



//--------------------- .note.nv.cuinfo           --------------------------
	.section	.note.nv.cuinfo,"",@"SHT_NOTE"
	.sectionflags	@"SHF_NOTE_NV_CUINFO"
        /*0018*/ 	.short	0x0002
        /*001a*/ 	.short	0x0064
        /*001c*/ 	.short	0x0082
	.zero		2


//--------------------- .nv.info                  --------------------------
	.section	.nv.info,"",@"SHT_CUDA_INFO"
	.align	4


	//----- nvinfo : EIATTR_REGCOUNT
	.align		4
        /*0000*/ 	.byte	0x04, 0x2f
        /*0002*/ 	.short	(.L_1 - .L_0)
	.align		4
.L_0:
        /*0004*/ 	.word	index@(_Z12matMulKernelPKfS0_Pfiii)
        /*0008*/ 	.word	0x00000020


	//----- nvinfo : EIATTR_FRAME_SIZE
	.align		4
.L_1:
        /*000c*/ 	.byte	0x04, 0x11
        /*000e*/ 	.short	(.L_3 - .L_2)
	.align		4
.L_2:
        /*0010*/ 	.word	index@(_Z12matMulKernelPKfS0_Pfiii)
        /*0014*/ 	.word	0x00000000


	//----- nvinfo : EIATTR_REGCOUNT
	.align		4
.L_3:
        /*0018*/ 	.byte	0x04, 0x2f
        /*001a*/ 	.short	(.L_5 - .L_4)
	.align		4
.L_4:
        /*001c*/ 	.word	index@(_Z15matMulRowKernelPKfS0_Pfiii)
        /*0020*/ 	.word	0x00000020


	//----- nvinfo : EIATTR_FRAME_SIZE
	.align		4
.L_5:
        /*0024*/ 	.byte	0x04, 0x11
        /*0026*/ 	.short	(.L_7 - .L_6)
	.align		4
.L_6:
        /*0028*/ 	.word	index@(_Z15matMulRowKernelPKfS0_Pfiii)
        /*002c*/ 	.word	0x00000000


	//----- nvinfo : EIATTR_REGCOUNT
	.align		4
.L_7:
        /*0030*/ 	.byte	0x04, 0x2f
        /*0032*/ 	.short	(.L_9 - .L_8)
	.align		4
.L_8:
        /*0034*/ 	.word	index@(_Z15matMulColKernelPKfS0_Pfiii)
        /*0038*/ 	.word	0x00000020


	//----- nvinfo : EIATTR_FRAME_SIZE
	.align		4
.L_9:
        /*003c*/ 	.byte	0x04, 0x11
        /*003e*/ 	.short	(.L_11 - .L_10)
	.align		4
.L_10:
        /*0040*/ 	.word	index@(_Z15matMulColKernelPKfS0_Pfiii)
        /*0044*/ 	.word	0x00000000


	//----- nvinfo : EIATTR_MIN_STACK_SIZE
	.align		4
.L_11:
        /*0048*/ 	.byte	0x04, 0x12
        /*004a*/ 	.short	(.L_13 - .L_12)
	.align		4
.L_12:
        /*004c*/ 	.word	index@(_Z15matMulColKernelPKfS0_Pfiii)
        /*0050*/ 	.word	0x00000000


	//----- nvinfo : EIATTR_MIN_STACK_SIZE
	.align		4
.L_13:
        /*0054*/ 	.byte	0x04, 0x12
        /*0056*/ 	.short	(.L_15 - .L_14)
	.align		4
.L_14:
        /*0058*/ 	.word	index@(_Z15matMulRowKernelPKfS0_Pfiii)
        /*005c*/ 	.word	0x00000000


	//----- nvinfo : EIATTR_MIN_STACK_SIZE
	.align		4
.L_15:
        /*0060*/ 	.byte	0x04, 0x12
        /*0062*/ 	.short	(.L_17 - .L_16)
	.align		4
.L_16:
        /*0064*/ 	.word	index@(_Z12matMulKernelPKfS0_Pfiii)
        /*0068*/ 	.word	0x00000000
.L_17:


//--------------------- .nv.compat                --------------------------
	.section	.nv.compat,"",@"SHT_CUDA_COMPAT_INFO"
	.align	4
        /*0000*/ 	.byte	0x02, 0x09, 0x00, 0x00, 0x02, 0x02, 0x01, 0x00, 0x02, 0x05, 0x05, 0x00, 0x03, 0x07, 0x01, 0x01
        /*0010*/ 	.byte	0x02, 0x03, 0x00, 0x00, 0x02, 0x06, 0x01, 0x00, 0x04, 0x0b, 0x08, 0x00, 0x09, 0x00, 0x00, 0x00
        /*0020*/ 	.byte	0x00, 0x00, 0x00, 0x00


//--------------------- .nv.info._Z15matMulColKernelPKfS0_Pfiii --------------------------
	.section	.nv.info._Z15matMulColKernelPKfS0_Pfiii,"",@"SHT_CUDA_INFO"
	.sectionflags	@""
	.align	4


	//----- nvinfo : EIATTR_CUDA_API_VERSION
	.align		4
        /*0000*/ 	.byte	0x04, 0x37
        /*0002*/ 	.short	(.L_19 - .L_18)
.L_18:
        /*0004*/ 	.word	0x00000082


	//----- nvinfo : EIATTR_KPARAM_INFO
	.align		4
.L_19:
        /*0008*/ 	.byte	0x04, 0x17
        /*000a*/ 	.short	(.L_21 - .L_20)
.L_20:
        /*000c*/ 	.word	0x00000000
        /*0010*/ 	.short	0x0005
        /*0012*/ 	.short	0x0020
        /*0014*/ 	.byte	0x00, 0xf0, 0x11, 0x00


	//----- nvinfo : EIATTR_KPARAM_INFO
	.align		4
.L_21:
        /*0018*/ 	.byte	0x04, 0x17
        /*001a*/ 	.short	(.L_23 - .L_22)
.L_22:
        /*001c*/ 	.word	0x00000000
        /*0020*/ 	.short	0x0004
        /*0022*/ 	.short	0x001c
        /*0024*/ 	.byte	0x00, 0xf0, 0x11, 0x00


	//----- nvinfo : EIATTR_KPARAM_INFO
	.align		4
.L_23:
        /*0028*/ 	.byte	0x04, 0x17
        /*002a*/ 	.short	(.L_25 - .L_24)
.L_24:
        /*002c*/ 	.word	0x00000000
        /*0030*/ 	.short	0x0003
        /*0032*/ 	.short	0x0018
        /*0034*/ 	.byte	0x00, 0xf0, 0x11, 0x00


	//----- nvinfo : EIATTR_KPARAM_INFO
	.align		4
.L_25:
        /*0038*/ 	.byte	0x04, 0x17
        /*003a*/ 	.short	(.L_27 - .L_26)
.L_26:
        /*003c*/ 	.word	0x00000000
        /*0040*/ 	.short	0x0002
        /*0042*/ 	.short	0x0010
        /*0044*/ 	.byte	0x00, 0xf5, 0x21, 0x00


	//----- nvinfo : EIATTR_KPARAM_INFO
	.align		4
.L_27:
        /*0048*/ 	.byte	0x04, 0x17
        /*004a*/ 	.short	(.L_29 - .L_28)
.L_28:
        /*004c*/ 	.word	0x00000000
        /*0050*/ 	.short	0x0001
        /*0052*/ 	.short	0x0008
        /*0054*/ 	.byte	0x00, 0xf5, 0x21, 0x00


	//----- nvinfo : EIATTR_KPARAM_INFO
	.align		4
.L_29:
        /*0058*/ 	.byte	0x04, 0x17
        /*005a*/ 	.short	(.L_31 - .L_30)
.L_30:
        /*005c*/ 	.word	0x00000000
        /*0060*/ 	.short	0x0000
        /*0062*/ 	.short	0x0000
        /*0064*/ 	.byte	0x00, 0xf5, 0x21, 0x00


	//----- nvinfo : EIATTR_SPARSE_MMA_MASK
	.align		4
.L_31:
        /*0068*/ 	.byte	0x03, 0x50
        /*006a*/ 	.short	0x0000


	//----- nvinfo : EIATTR_MAXREG_COUNT
	.align		4
        /*006c*/ 	.byte	0x03, 0x1b
        /*006e*/ 	.short	0x00ff


	//----- nvinfo : EIATTR_MERCURY_ISA_VERSION
	.align		4
        /*0070*/ 	.byte	0x03, 0x5f
        /*0072*/ 	.short	0x0101


	//----- nvinfo : EIATTR_VRC_CTA_INIT_COUNT
	.align		4
        /*0074*/ 	.byte	0x02, 0x4a
	.zero		1
	.zero		1


	//----- nvinfo : EIATTR_EXIT_INSTR_OFFSETS
	.align		4
        /*0078*/ 	.byte	0x04, 0x1c
        /*007a*/ 	.short	(.L_33 - .L_32)


	//   ....[0]....
.L_32:
        /*007c*/ 	.word	0x00000090


	//   ....[1]....
        /*0080*/ 	.word	0x00000960


	//   ....[2]....
        /*0084*/ 	.word	0x00000b40


	//   ....[3]....
        /*0088*/ 	.word	0x00000c40


	//   ....[4]....
        /*008c*/ 	.word	0x00000d00


	//   ....[5]....
        /*0090*/ 	.word	0x00000d50


	//----- nvinfo : EIATTR_CBANK_PARAM_SIZE
	.align		4
.L_33:
        /*0094*/ 	.byte	0x03, 0x19
        /*0096*/ 	.short	0x0024


	//----- nvinfo : EIATTR_PARAM_CBANK
	.align		4
        /*0098*/ 	.byte	0x04, 0x0a
        /*009a*/ 	.short	(.L_35 - .L_34)
	.align		4
.L_34:
        /*009c*/ 	.word	index@(.nv.constant0._Z15matMulColKernelPKfS0_Pfiii)
        /*00a0*/ 	.short	0x0380
        /*00a2*/ 	.short	0x0024


	//----- nvinfo : EIATTR_SW_WAR
	.align		4
.L_35:
        /*00a4*/ 	.byte	0x04, 0x36
        /*00a6*/ 	.short	(.L_37 - .L_36)
.L_36:
        /*00a8*/ 	.word	0x00000008
.L_37:


//--------------------- .nv.info._Z15matMulRowKernelPKfS0_Pfiii --------------------------
	.section	.nv.info._Z15matMulRowKernelPKfS0_Pfiii,"",@"SHT_CUDA_INFO"
	.sectionflags	@""
	.align	4


	//----- nvinfo : EIATTR_CUDA_API_VERSION
	.align		4
        /*0000*/ 	.byte	0x04, 0x37
        /*0002*/ 	.short	(.L_39 - .L_38)
.L_38:
        /*0004*/ 	.word	0x00000082


	//----- nvinfo : EIATTR_KPARAM_INFO
	.align		4
.L_39:
        /*0008*/ 	.byte	0x04, 0x17
        /*000a*/ 	.short	(.L_41 - .L_40)
.L_40:
        /*000c*/ 	.word	0x00000000
        /*0010*/ 	.short	0x0005
        /*0012*/ 	.short	0x0020
        /*0014*/ 	.byte	0x00, 0xf0, 0x11, 0x00


	//----- nvinfo : EIATTR_KPARAM_INFO
	.align		4
.L_41:
        /*0018*/ 	.byte	0x04, 0x17
        /*001a*/ 	.short	(.L_43 - .L_42)
.L_42:
        /*001c*/ 	.word	0x00000000
        /*0020*/ 	.short	0x0004
        /*0022*/ 	.short	0x001c
        /*0024*/ 	.byte	0x00, 0xf0, 0x11, 0x00


	//----- nvinfo : EIATTR_KPARAM_INFO
	.align		4
.L_43:
        /*0028*/ 	.byte	0x04, 0x17
        /*002a*/ 	.short	(.L_45 - .L_44)
.L_44:
        /*002c*/ 	.word	0x00000000
        /*0030*/ 	.short	0x0003
        /*0032*/ 	.short	0x0018
        /*0034*/ 	.byte	0x00, 0xf0, 0x11, 0x00


	//----- nvinfo : EIATTR_KPARAM_INFO
	.align		4
.L_45:
        /*0038*/ 	.byte	0x04, 0x17
        /*003a*/ 	.short	(.L_47 - .L_46)
.L_46:
        /*003c*/ 	.word	0x00000000
        /*0040*/ 	.short	0x0002
        /*0042*/ 	.short	0x0010
        /*0044*/ 	.byte	0x00, 0xf5, 0x21, 0x00


	//----- nvinfo : EIATTR_KPARAM_INFO
	.align		4
.L_47:
        /*0048*/ 	.byte	0x04, 0x17
        /*004a*/ 	.short	(.L_49 - .L_48)
.L_48:
        /*004c*/ 	.word	0x00000000
        /*0050*/ 	.short	0x0001
        /*0052*/ 	.short	0x0008
        /*0054*/ 	.byte	0x00, 0xf5, 0x21, 0x00


	//----- nvinfo : EIATTR_KPARAM_INFO
	.align		4
.L_49:
        /*0058*/ 	.byte	0x04, 0x17
        /*005a*/ 	.short	(.L_51 - .L_50)
.L_50:
        /*005c*/ 	.word	0x00000000
        /*0060*/ 	.short	0x0000
        /*0062*/ 	.short	0x0000
        /*0064*/ 	.byte	0x00, 0xf5, 0x21, 0x00


	//----- nvinfo : EIATTR_SPARSE_MMA_MASK
	.align		4
.L_51:
        /*0068*/ 	.byte	0x03, 0x50
        /*006a*/ 	.short	0x0000


	//----- nvinfo : EIATTR_MAXREG_COUNT
	.align		4
        /*006c*/ 	.byte	0x03, 0x1b
        /*006e*/ 	.short	0x00ff


	//----- nvinfo : EIATTR_MERCURY_ISA_VERSION
	.align		4
        /*0070*/ 	.byte	0x03, 0x5f
        /*0072*/ 	.short	0x0101


	//----- nvinfo : EIATTR_VRC_CTA_INIT_COUNT
	.align		4
        /*0074*/ 	.byte	0x02, 0x4a
	.zero		1
	.zero		1


	//----- nvinfo : EIATTR_EXIT_INSTR_OFFSETS
	.align		4
        /*0078*/ 	.byte	0x04, 0x1c
        /*007a*/ 	.short	(.L_53 - .L_52)


	//   ....[0]....
.L_52:
        /*007c*/ 	.word	0x000000a0


	//   ....[1]....
        /*0080*/ 	.word	0x00000ac0


	//   ....[2]....
        /*0084*/ 	.word	0x00000c40


	//   ....[3]....
        /*0088*/ 	.word	0x00000d20


	//   ....[4]....
        /*008c*/ 	.word	0x00000e10


	//   ....[5]....
        /*0090*/ 	.word	0x00000e70


	//----- nvinfo : EIATTR_CBANK_PARAM_SIZE
	.align		4
.L_53:
        /*0094*/ 	.byte	0x03, 0x19
        /*0096*/ 	.short	0x0024


	//----- nvinfo : EIATTR_PARAM_CBANK
	.align		4
        /*0098*/ 	.byte	0x04, 0x0a
        /*009a*/ 	.short	(.L_55 - .L_54)
	.align		4
.L_54:
        /*009c*/ 	.word	index@(.nv.constant0._Z15matMulRowKernelPKfS0_Pfiii)
        /*00a0*/ 	.short	0x0380
        /*00a2*/ 	.short	0x0024


	//----- nvinfo : EIATTR_SW_WAR
	.align		4
.L_55:
        /*00a4*/ 	.byte	0x04, 0x36
        /*00a6*/ 	.short	(.L_57 - .L_56)
.L_56:
        /*00a8*/ 	.word	0x00000008
.L_57:


//--------------------- .nv.info._Z12matMulKernelPKfS0_Pfiii --------------------------
	.section	.nv.info._Z12matMulKernelPKfS0_Pfiii,"",@"SHT_CUDA_INFO"
	.sectionflags	@""
	.align	4


	//----- nvinfo : EIATTR_CUDA_API_VERSION
	.align		4
        /*0000*/ 	.byte	0x04, 0x37
        /*0002*/ 	.short	(.L_59 - .L_58)
.L_58:
        /*0004*/ 	.word	0x00000082


	//----- nvinfo : EIATTR_KPARAM_INFO
	.align		4
.L_59:
        /*0008*/ 	.byte	0x04, 0x17
        /*000a*/ 	.short	(.L_61 - .L_60)
.L_60:
        /*000c*/ 	.word	0x00000000
        /*0010*/ 	.short	0x0005
        /*0012*/ 	.short	0x0020
        /*0014*/ 	.byte	0x00, 0xf0, 0x11, 0x00


	//----- nvinfo : EIATTR_KPARAM_INFO
	.align		4
.L_61:
        /*0018*/ 	.byte	0x04, 0x17
        /*001a*/ 	.short	(.L_63 - .L_62)
.L_62:
        /*001c*/ 	.word	0x00000000
        /*0020*/ 	.short	0x0004
        /*0022*/ 	.short	0x001c
        /*0024*/ 	.byte	0x00, 0xf0, 0x11, 0x00


	//----- nvinfo : EIATTR_KPARAM_INFO
	.align		4
.L_63:
        /*0028*/ 	.byte	0x04, 0x17
        /*002a*/ 	.short	(.L_65 - .L_64)
.L_64:
        /*002c*/ 	.word	0x00000000
        /*0030*/ 	.short	0x0003
        /*0032*/ 	.short	0x0018
        /*0034*/ 	.byte	0x00, 0xf0, 0x11, 0x00


	//----- nvinfo : EIATTR_KPARAM_INFO
	.align		4
.L_65:
        /*0038*/ 	.byte	0x04, 0x17
        /*003a*/ 	.short	(.L_67 - .L_66)
.L_66:
        /*003c*/ 	.word	0x00000000
        /*0040*/ 	.short	0x0002
        /*0042*/ 	.short	0x0010
        /*0044*/ 	.byte	0x00, 0xf5, 0x21, 0x00


	//----- nvinfo : EIATTR_KPARAM_INFO
	.align		4
.L_67:
        /*0048*/ 	.byte	0x04, 0x17
        /*004a*/ 	.short	(.L_69 - .L_68)
.L_68:
        /*004c*/ 	.word	0x00000000
        /*0050*/ 	.short	0x0001
        /*0052*/ 	.short	0x0008
        /*0054*/ 	.byte	0x00, 0xf5, 0x21, 0x00


	//----- nvinfo : EIATTR_KPARAM_INFO
	.align		4
.L_69:
        /*0058*/ 	.byte	0x04, 0x17
        /*005a*/ 	.short	(.L_71 - .L_70)
.L_70:
        /*005c*/ 	.word	0x00000000
        /*0060*/ 	.short	0x0000
        /*0062*/ 	.short	0x0000
        /*0064*/ 	.byte	0x00, 0xf5, 0x21, 0x00


	//----- nvinfo : EIATTR_SPARSE_MMA_MASK
	.align		4
.L_71:
        /*0068*/ 	.byte	0x03, 0x50
        /*006a*/ 	.short	0x0000


	//----- nvinfo : EIATTR_MAXREG_COUNT
	.align		4
        /*006c*/ 	.byte	0x03, 0x1b
        /*006e*/ 	.short	0x00ff


	//----- nvinfo : EIATTR_MERCURY_ISA_VERSION
	.align		4
        /*0070*/ 	.byte	0x03, 0x5f
        /*0072*/ 	.short	0x0101


	//----- nvinfo : EIATTR_VRC_CTA_INIT_COUNT
	.align		4
        /*0074*/ 	.byte	0x02, 0x4a
	.zero		1
	.zero		1


	//----- nvinfo : EIATTR_EXIT_INSTR_OFFSETS
	.align		4
        /*0078*/ 	.byte	0x04, 0x1c
        /*007a*/ 	.short	(.L_73 - .L_72)


	//   ....[0]....
.L_72:
        /*007c*/ 	.word	0x000000d0


	//   ....[1]....
        /*0080*/ 	.word	0x000008f0


	//----- nvinfo : EIATTR_CBANK_PARAM_SIZE
	.align		4
.L_73:
        /*0084*/ 	.byte	0x03, 0x19
        /*0086*/ 	.short	0x0024


	//----- nvinfo : EIATTR_PARAM_CBANK
	.align		4
        /*0088*/ 	.byte	0x04, 0x0a
        /*008a*/ 	.short	(.L_75 - .L_74)
	.align		4
.L_74:
        /*008c*/ 	.word	index@(.nv.constant0._Z12matMulKernelPKfS0_Pfiii)
        /*0090*/ 	.short	0x0380
        /*0092*/ 	.short	0x0024


	//----- nvinfo : EIATTR_SW_WAR
	.align		4
.L_75:
        /*0094*/ 	.byte	0x04, 0x36
        /*0096*/ 	.short	(.L_77 - .L_76)
.L_76:
        /*0098*/ 	.word	0x00000008
.L_77:


//--------------------- .nv.callgraph             --------------------------
	.section	.nv.callgraph,"",@"SHT_CUDA_CALLGRAPH"
	.align	4
	.sectionentsize	8
	.align		4
        /*0000*/ 	.word	0x00000000
	.align		4
        /*0004*/ 	.word	0xffffffff
	.align		4
        /*0008*/ 	.word	0x00000000
	.align		4
        /*000c*/ 	.word	0xfffffffe
	.align		4
        /*0010*/ 	.word	0x00000000
	.align		4
        /*0014*/ 	.word	0xfffffffd
	.align		4
        /*0018*/ 	.word	0x00000000
	.align		4
        /*001c*/ 	.word	0xfffffffc


//--------------------- .text._Z15matMulColKernelPKfS0_Pfiii --------------------------
	.section	.text._Z15matMulColKernelPKfS0_Pfiii,"ax",@progbits
	.align	128
        .global         _Z15matMulColKernelPKfS0_Pfiii
        .type           _Z15matMulColKernelPKfS0_Pfiii,@function
        .size           _Z15matMulColKernelPKfS0_Pfiii,(.L_x_26 - _Z15matMulColKernelPKfS0_Pfiii)
        .other          _Z15matMulColKernelPKfS0_Pfiii,@"STO_CUDA_ENTRY STV_DEFAULT"
_Z15matMulColKernelPKfS0_Pfiii:
.text._Z15matMulColKernelPKfS0_Pfiii:
[----:B------:R-:W-:Y:S01]  /*0000*/  LDC R1, c[0x0][0x37c] ;  /* 0x0000df00ff017b82 */ /* 0x000fe20000000800 */
[----:B------:R-:W0:Y:S07]  /*0010*/  S2R R5, SR_TID.X ;  /* 0x0000000000057919 */ /* 0x000e2e0000002100 */
[----:B------:R-:W0:Y:S08]  /*0020*/  S2UR UR4, SR_CTAID.X ;  /* 0x00000000000479c3 */ /* 0x000e300000002500 */
[----:B------:R-:W0:Y:S08]  /*0030*/  LDC R0, c[0x0][0x360] ;  /* 0x0000d800ff007b82 */ /* 0x000e300000000800 */
[----:B------:R-:W1:Y:S08]  /*0040*/  LDC R2, c[0x0][0x398] ;  /* 0x0000e600ff027b82 */ /* 0x000e700000000800 */
[----:B------:R-:W2:Y:S01]  /*0050*/  LDC R3, c[0x0][0x3a0] ;  /* 0x0000e800ff037b82 */ /* 0x000ea20000000800 */
[----:B0-----:R-:W-:Y:S01]  /*0060*/  IMAD R0, R0, UR4, R5 ;  /* 0x0000000400007c24 */ /* 0x001fe2000f8e0205 */
[----:B-1----:R-:W-:-:S04]  /*0070*/  ISETP.GE.AND P0, PT, R2, 0x1, PT ;  /* 0x000000010200780c */ /* 0x002fc80003f06270 */
[----:B--2---:R-:W-:-:S13]  /*0080*/  ISETP.GE.OR P0, PT, R0, R3, !P0 ;  /* 0x000000030000720c */ /* 0x004fda0004706670 */
[----:B------:R-:W-:Y:S05]  /*0090*/  @P0 EXIT ;  /* 0x000000000000094d */ /* 0x000fea0003800000 */
[----:B------:R-:W0:Y:S01]  /*00a0*/  LDC R13, c[0x0][0x39c] ;  /* 0x0000e700ff0d7b82 */ /* 0x000e220000000800 */
[----:B------:R-:W1:Y:S01]  /*00b0*/  LDCU.64 UR6, c[0x0][0x358] ;  /* 0x00006b00ff0677ac */ /* 0x000e620008000a00 */
[----:B0-----:R-:W-:-:S13]  /*00c0*/  ISETP.GE.AND P0, PT, R13, 0x1, PT ;  /* 0x000000010d00780c */ /* 0x001fda0003f06270 */
[----:B-1----:R-:W-:Y:S05]  /*00d0*/  @!P0 BRA `(.L_x_0) ;  /* 0x0000000800288947 */ /* 0x002fea0003800000 */
[C---:B------:R-:W-:Y:S01]  /*00e0*/  LOP3.LUT R19, R13.reuse, 0x7, RZ, 0xc0, !PT ;  /* 0x000000070d137812 */ /* 0x040fe200078ec0ff */
[----:B------:R-:W-:Y:S01]  /*00f0*/  HFMA2 R15, -RZ, RZ, 0, 0 ;  /* 0x00000000ff0f7431 */ /* 0x000fe200000001ff */
[----:B------:R-:W-:Y:S02]  /*0100*/  LOP3.LUT R12, R13, 0x7ffffff8, RZ, 0xc0, !PT ;  /* 0x7ffffff80d0c7812 */ /* 0x000fe400078ec0ff */
[----:B------:R-:W-:Y:S02]  /*0110*/  IADD3 R2, PT, PT, R19, -0x1, RZ ;  /* 0xffffffff13027810 */ /* 0x000fe40007ffe0ff */
[----:B------:R-:W-:Y:S02]  /*0120*/  LOP3.LUT R13, R13, 0x3, RZ, 0xc0, !PT ;  /* 0x000000030d0d7812 */ /* 0x000fe400078ec0ff */
[----:B------:R-:W-:Y:S02]  /*0130*/  ISETP.GE.U32.AND P0, PT, R2, 0x3, PT ;  /* 0x000000030200780c */ /* 0x000fe40003f06070 */
[----:B------:R-:W-:-:S11]  /*0140*/  IADD3 R14, PT, PT, -R12, RZ, RZ ;  /* 0x000000ff0c0e7210 */ /* 0x000fd60007ffe1ff */
.L_x_5:
[----:B------:R-:W0:Y:S01]  /*0150*/  LDC R10, c[0x0][0x39c] ;  /* 0x0000e700ff0a7b82 */ /* 0x000e220000000800 */
[----:B------:R-:W-:Y:S02]  /*0160*/  MOV R18, RZ ;  /* 0x000000ff00127202 */ /* 0x000fe40000000f00 */
[----:B------:R-:W-:Y:S02]  /*0170*/  MOV R17, RZ ;  /* 0x000000ff00117202 */ /* 0x000fe40000000f00 */
[----:B0-----:R-:W-:Y:S01]  /*0180*/  ISETP.GE.U32.AND P1, PT, R10, 0x8, PT ;  /* 0x000000080a00780c */ /* 0x001fe20003f26070 */
[----:B------:R-:W-:-:S12]  /*0190*/  IMAD R16, R15, R10, RZ ;  /* 0x0000000a0f107224 */ /* 0x000fd800078e02ff */
[----:B------:R-:W-:Y:S05]  /*01a0*/  @!P1 BRA `(.L_x_1) ;  /* 0x0000000000c89947 */ /* 0x000fea0003800000 */
[----:B------:R-:W0:Y:S01]  /*01b0*/  LDC.64 R2, c[0x0][0x380] ;  /* 0x0000e000ff027b82 */ /* 0x000e220000000a00 */
[----:B------:R-:W-:Y:S02]  /*01c0*/  MOV R18, RZ ;  /* 0x000000ff00127202 */ /* 0x000fe40000000f00 */
[----:B------:R-:W-:Y:S02]  /*01d0*/  MOV R17, R0 ;  /* 0x0000000000117202 */ /* 0x000fe40000000f00 */
[----:B------:R-:W-:Y:S01]  /*01e0*/  MOV R11, R14 ;  /* 0x0000000e000b7202 */ /* 0x000fe20000000f00 */
[----:B0-----:R-:W-:-:S03]  /*01f0*/  IMAD.WIDE.U32 R2, R16, 0x4, R2 ;  /* 0x0000000410027825 */ /* 0x001fc600078e0002 */
[----:B------:R-:W-:-:S04]  /*0200*/  IADD3 R5, P1, PT, R2, 0x10, RZ ;  /* 0x0000001002057810 */ /* 0x000fc80007f3e0ff */
[----:B------:R-:W-:-:S09]  /*0210*/  IADD3.X R6, PT, PT, RZ, R3, RZ, P1, !PT ;  /* 0x00000003ff067210 */ /* 0x000fd20000ffe4ff */
.L_x_2:
[----:B------:R-:W0:Y:S01]  /*0220*/  LDC.64 R22, c[0x0][0x388] ;  /* 0x0000e200ff167b82 */ /* 0x000e220000000a00 */
[----:B------:R-:W-:Y:S02]  /*0230*/  MOV R2, R5 ;  /* 0x0000000500027202 */ /* 0x000fe40000000f00 */
[----:B------:R-:W-:-:S05]  /*0240*/  MOV R3, R6 ;  /* 0x0000000600037202 */ /* 0x000fca0000000f00 */
[----:B------:R-:W1:Y:S01]  /*0250*/  LDC R25, c[0x0][0x3a0] ;  /* 0x0000e800ff197b82 */ /* 0x000e620000000800 */
[----:B------:R-:W2:Y:S04]  /*0260*/  LDG.E.CONSTANT R29, desc[UR6][R2.64+-0x10] ;  /* 0xfffff006021d7981 */ /* 0x000ea8000c1e9900 */
[----:B------:R-:W3:Y:S04]  /*0270*/  LDG.E.CONSTANT R24, desc[UR6][R2.64+-0xc] ;  /* 0xfffff40602187981 */ /* 0x000ee8000c1e9900 */
[----:B------:R-:W4:Y:S01]  /*0280*/  LDG.E.CONSTANT R28, desc[UR6][R2.64+-0x4] ;  /* 0xfffffc06021c7981 */ /* 0x000f22000c1e9900 */
[----:B0-----:R-:W-:-:S05]  /*0290*/  IMAD.WIDE R22, R17, 0x4, R22 ;  /* 0x0000000411167825 */ /* 0x001fca00078e0216 */
[----:B------:R1:W2:Y:S02]  /*02a0*/  LDG.E.CONSTANT R20, desc[UR6][R22.64] ;  /* 0x0000000616147981 */ /* 0x0002a4000c1e9900 */
[----:B-1----:R-:W-:-:S05]  /*02b0*/  IMAD.WIDE R22, R25, 0x4, R22 ;  /* 0x0000000419167825 */ /* 0x002fca00078e0216 */
[----:B------:R0:W3:Y:S01]  /*02c0*/  LDG.E.CONSTANT R27, desc[UR6][R22.64] ;  /* 0x00000006161b7981 */ /* 0x0000e2000c1e9900 */
[----:B------:R-:W-:-:S04]  /*02d0*/  IMAD.WIDE R4, R25, 0x4, R22 ;  /* 0x0000000419047825 */ /* 0x000fc800078e0216 */
[C---:B------:R-:W-:Y:S02]  /*02e0*/  IMAD.WIDE R6, R25.reuse, 0x4, R4 ;  /* 0x0000000419067825 */ /* 0x040fe400078e0204 */
[----:B------:R-:W5:Y:S02]  /*02f0*/  LDG.E.CONSTANT R5, desc[UR6][R4.64] ;  /* 0x0000000604057981 */ /* 0x000f64000c1e9900 */
[----:B------:R-:W-:Y:S02]  /*0300*/  IMAD.WIDE R8, R25, 0x4, R6 ;  /* 0x0000000419087825 */ /* 0x000fe400078e0206 */
[----:B------:R-:W4:Y:S04]  /*0310*/  LDG.E.CONSTANT R6, desc[UR6][R6.64] ;  /* 0x0000000606067981 */ /* 0x000f28000c1e9900 */
[----:B------:R-:W4:Y:S04]  /*0320*/  LDG.E.CONSTANT R4, desc[UR6][R2.64+0x4] ;  /* 0x0000040602047981 */ /* 0x000f28000c1e9900 */
[----:B------:R-:W4:Y:S01]  /*0330*/  LDG.E.CONSTANT R7, desc[UR6][R2.64] ;  /* 0x0000000602077981 */ /* 0x000f22000c1e9900 */
[----:B--2---:R-:W-:-:S03]  /*0340*/  FFMA R29, R29, R20, R18 ;  /* 0x000000141d1d7223 */ /* 0x004fc60000000012 */
[----:B------:R-:W5:Y:S01]  /*0350*/  LDG.E.CONSTANT R18, desc[UR6][R2.64+-0x8] ;  /* 0xfffff80602127981 */ /* 0x000f62000c1e9900 */
[----:B------:R-:W-:-:S03]  /*0360*/  IMAD.WIDE R20, R25, 0x4, R8 ;  /* 0x0000000419147825 */ /* 0x000fc600078e0208 */
[----:B------:R-:W2:Y:S01]  /*0370*/  LDG.E.CONSTANT R8, desc[UR6][R8.64] ;  /* 0x0000000608087981 */ /* 0x000ea2000c1e9900 */
[----:B0-----:R-:W-:-:S03]  /*0380*/  IMAD.WIDE R22, R25, 0x4, R20 ;  /* 0x0000000419167825 */ /* 0x001fc600078e0214 */
[----:B------:R-:W2:Y:S01]  /*0390*/  LDG.E.CONSTANT R20, desc[UR6][R20.64] ;  /* 0x0000000614147981 */ /* 0x000ea2000c1e9900 */
[----:B---3--:R-:W-:Y:S01]  /*03a0*/  FFMA R29, R24, R27, R29 ;  /* 0x0000001b181d7223 */ /* 0x008fe2000000001d */
[----:B------:R-:W-:Y:S02]  /*03b0*/  IMAD.WIDE R26, R25, 0x4, R22 ;  /* 0x00000004191a7825 */ /* 0x000fe400078e0216 */
[----:B------:R-:W3:Y:S04]  /*03c0*/  LDG.E.CONSTANT R24, desc[UR6][R22.64] ;  /* 0x0000000616187981 */ /* 0x000ee8000c1e9900 */
[----:B------:R-:W3:Y:S04]  /*03d0*/  LDG.E.CONSTANT R21, desc[UR6][R2.64+0x8] ;  /* 0x0000080602157981 */ /* 0x000ee8000c1e9900 */
[----:B------:R-:W3:Y:S04]  /*03e0*/  LDG.E.CONSTANT R26, desc[UR6][R26.64] ;  /* 0x000000061a1a7981 */ /* 0x000ee8000c1e9900 */
[----:B------:R-:W3:Y:S01]  /*03f0*/  LDG.E.CONSTANT R9, desc[UR6][R2.64+0xc] ;  /* 0x00000c0602097981 */ /* 0x000ee2000c1e9900 */
[----:B------:R-:W-:-:S04]  /*0400*/  IADD3 R11, PT, PT, R11, 0x8, RZ ;  /* 0x000000080b0b7810 */ /* 0x000fc80007ffe0ff */
[----:B------:R-:W-:Y:S02]  /*0410*/  ISETP.NE.AND P1, PT, R11, RZ, PT ;  /* 0x000000ff0b00720c */ /* 0x000fe40003f25270 */
[----:B------:R-:W-:Y:S01]  /*0420*/  LEA R17, R25, R17, 0x3 ;  /* 0x0000001119117211 */ /* 0x000fe200078e18ff */
[----:B-----5:R-:W-:-:S04]  /*0430*/  FFMA R5, R18, R5, R29 ;  /* 0x0000000512057223 */ /* 0x020fc8000000001d */
[----:B----4-:R-:W-:-:S04]  /*0440*/  FFMA R6, R28, R6, R5 ;  /* 0x000000061c067223 */ /* 0x010fc80000000005 */
[----:B--2---:R-:W-:-:S04]  /*0450*/  FFMA R7, R7, R8, R6 ;  /* 0x0000000807077223 */ /* 0x004fc80000000006 */
[----:B------:R-:W-:Y:S01]  /*0460*/  FFMA R4, R4, R20, R7 ;  /* 0x0000001404047223 */ /* 0x000fe20000000007 */
[----:B------:R-:W-:-:S03]  /*0470*/  IADD3 R5, P2, PT, R2, 0x20, RZ ;  /* 0x0000002002057810 */ /* 0x000fc60007f5e0ff */
[----:B---3--:R-:W-:Y:S01]  /*0480*/  FFMA R4, R21, R24, R4 ;  /* 0x0000001815047223 */ /* 0x008fe20000000004 */
[----:B------:R-:W-:-:S03]  /*0490*/  IADD3.X R6, PT, PT, RZ, R3, RZ, P2, !PT ;  /* 0x00000003ff067210 */ /* 0x000fc600017fe4ff */
[----:B------:R-:W-:Y:S01]  /*04a0*/  FFMA R18, R9, R26, R4 ;  /* 0x0000001a09127223 */ /* 0x000fe20000000004 */
[----:B------:R-:W-:Y:S06]  /*04b0*/  @P1 BRA `(.L_x_2) ;  /* 0xfffffffc00581947 */ /* 0x000fec000383ffff */
[----:B------:R-:W-:-:S07]  /*04c0*/  MOV R17, R12 ;  /* 0x0000000c00117202 */ /* 0x000fce0000000f00 */
.L_x_1:
[----:B------:R-:W-:-:S13]  /*04d0*/  ISETP.NE.AND P1, PT, R19, RZ, PT ;  /* 0x000000ff1300720c */ /* 0x000fda0003f25270 */
[----:B------:R-:W-:Y:S05]  /*04e0*/  @!P1 BRA `(.L_x_3) ;  /* 0x0000000000fc9947 */ /* 0x000fea0003800000 */
[----:B------:R-:W-:Y:S01]  /*04f0*/  ISETP.NE.AND P1, PT, R13, RZ, PT ;  /* 0x000000ff0d00720c */ /* 0x000fe20003f25270 */
[----:B------:R-:W-:-:S12]  /*0500*/  @!P0 BRA `(.L_x_4) ;  /* 0x0000000000708947 */ /* 0x000fd80003800000 */
[----:B------:R-:W0:Y:S01]  /*0510*/  LDC R11, c[0x0][0x3a0] ;  /* 0x0000e800ff0b7b82 */ /* 0x000e220000000800 */
[CC--:B------:R-:W-:Y:S02]  /*0520*/  IADD3 R9, PT, PT, R16.reuse, R17.reuse, RZ ;  /* 0x0000001110097210 */ /* 0x0c0fe40007ffe0ff */
[----:B------:R-:W-:-:S05]  /*0530*/  IADD3 R20, P2, PT, R16, R17, RZ ;  /* 0x0000001110147210 */ /* 0x000fca0007f5e0ff */
[----:B------:R-:W1:Y:S08]  /*0540*/  LDC.64 R4, c[0x0][0x388] ;  /* 0x0000e200ff047b82 */ /* 0x000e700000000a00 */
[----:B------:R-:W2:Y:S08]  /*0550*/  LDC.64 R6, c[0x0][0x380] ;  /* 0x0000e000ff067b82 */ /* 0x000eb00000000a00 */
[----:B------:R-:W3:Y:S01]  /*0560*/  LDC.64 R2, c[0x0][0x380] ;  /* 0x0000e000ff027b82 */ /* 0x000ee20000000a00 */
[----:B0-----:R-:W-:-:S04]  /*0570*/  IMAD R21, R17, R11, R0 ;  /* 0x0000000b11157224 */ /* 0x001fc800078e0200 */
[----:B-1----:R-:W-:Y:S01]  /*0580*/  IMAD.WIDE R4, R21, 0x4, R4 ;  /* 0x0000000415047825 */ /* 0x002fe200078e0204 */
[----:B------:R-:W-:-:S03]  /*0590*/  IADD3.X R21, PT, PT, RZ, RZ, RZ, P2, !PT ;  /* 0x000000ffff157210 */ /* 0x000fc600017fe4ff */
[----:B--2---:R-:W-:-:S04]  /*05a0*/  IMAD.WIDE.U32 R6, R9, 0x4, R6 ;  /* 0x0000000409067825 */ /* 0x004fc800078e0006 */
[----:B------:R-:W-:Y:S02]  /*05b0*/  IMAD.WIDE R8, R11, 0x4, R4 ;  /* 0x000000040b087825 */ /* 0x000fe400078e0204 */
[----:B------:R-:W2:Y:S01]  /*05c0*/  LDG.E.CONSTANT R7, desc[UR6][R6.64] ;  /* 0x0000000606077981 */ /* 0x000ea2000c1e9900 */
[----:B---3--:R-:W-:-:S03]  /*05d0*/  LEA R2, P2, R20, R2, 0x2 ;  /* 0x0000000214027211 */ /* 0x008fc600078410ff */
[----:B------:R-:W2:Y:S01]  /*05e0*/  LDG.E.CONSTANT R4, desc[UR6][R4.64] ;  /* 0x0000000604047981 */ /* 0x000ea2000c1e9900 */
[----:B------:R-:W-:Y:S01]  /*05f0*/  LEA.HI.X R3, R20, R3, R21, 0x2, P2 ;  /* 0x0000000314037211 */ /* 0x000fe200010f1415 */
[C---:B------:R-:W-:Y:S02]  /*0600*/  IMAD.WIDE R20, R11.reuse, 0x4, R8 ;  /* 0x000000040b147825 */ /* 0x040fe400078e0208 */
[----:B------:R-:W3:Y:S04]  /*0610*/  LDG.E.CONSTANT R8, desc[UR6][R8.64] ;  /* 0x0000000608087981 */ /* 0x000ee8000c1e9900 */
[----:B------:R-:W3:Y:S01]  /*0620*/  LDG.E.CONSTANT R24, desc[UR6][R2.64+0x4] ;  /* 0x0000040602187981 */ /* 0x000ee2000c1e9900 */
[----:B------:R-:W-:-:S03]  /*0630*/  IMAD.WIDE R22, R11, 0x4, R20 ;  /* 0x000000040b167825 */ /* 0x000fc600078e0214 */
[----:B------:R-:W4:Y:S04]  /*0640*/  LDG.E.CONSTANT R20, desc[UR6][R20.64] ;  /* 0x0000000614147981 */ /* 0x000f28000c1e9900 */
[----:B------:R-:W4:Y:S04]  /*0650*/  LDG.E.CONSTANT R26, desc[UR6][R2.64+0x8] ;  /* 0x00000806021a7981 */ /* 0x000f28000c1e9900 */
[----:B------:R-:W5:Y:S04]  /*0660*/  LDG.E.CONSTANT R22, desc[UR6][R22.64] ;  /* 0x0000000616167981 */ /* 0x000f68000c1e9900 */
[----:B------:R-:W5:Y:S01]  /*0670*/  LDG.E.CONSTANT R28, desc[UR6][R2.64+0xc] ;  /* 0x00000c06021c7981 */ /* 0x000f62000c1e9900 */
[----:B------:R-:W-:Y:S01]  /*0680*/  IADD3 R17, PT, PT, R17, 0x4, RZ ;  /* 0x0000000411117810 */ /* 0x000fe20007ffe0ff */
[----:B--2---:R-:W-:-:S04]  /*0690*/  FFMA R7, R7, R4, R18 ;  /* 0x0000000407077223 */ /* 0x004fc80000000012 */
[----:B---3--:R-:W-:-:S04]  /*06a0*/  FFMA R7, R24, R8, R7 ;  /* 0x0000000818077223 */ /* 0x008fc80000000007 */
[----:B----4-:R-:W-:-:S04]  /*06b0*/  FFMA R7, R26, R20, R7 ;  /* 0x000000141a077223 */ /* 0x010fc80000000007 */
[----:B-----5:R-:W-:-:S07]  /*06c0*/  FFMA R18, R28, R22, R7 ;  /* 0x000000161c127223 */ /* 0x020fce0000000007 */
.L_x_4:
[----:B------:R-:W-:Y:S05]  /*06d0*/  @!P1 BRA `(.L_x_3) ;  /* 0x0000000000809947 */ /* 0x000fea0003800000 */
[----:B------:R-:W-:Y:S01]  /*06e0*/  ISETP.NE.AND P2, PT, R13, 0x1, PT ;  /* 0x000000010d00780c */ /* 0x000fe20003f45270 */
[----:B------:R-:W0:Y:S01]  /*06f0*/  LDC.64 R8, c[0x0][0x380] ;  /* 0x0000e000ff087b82 */ /* 0x000e220000000a00 */
[----:B------:R-:W-:-:S07]  /*0700*/  LOP3.LUT P1, RZ, R10, 0x1, RZ, 0xc0, !PT ;  /* 0x000000010aff7812 */ /* 0x000fce000782c0ff */
[----:B------:R-:W1:Y:S04]  /*0710*/  LDC.64 R10, c[0x0][0x388] ;  /* 0x0000e200ff0a7b82 */ /* 0x000e680000000a00 */
[CC--:B------:R-:W-:Y:S02]  /*0720*/  @P2 IADD3 R21, P3, PT, R16.reuse, R17.reuse, RZ ;  /* 0x0000001110152210 */ /* 0x0c0fe40007f7e0ff */
[----:B------:R-:W-:Y:S02]  /*0730*/  @P2 IADD3 R25, PT, PT, R16, R17, RZ ;  /* 0x0000001110192210 */ /* 0x000fe40007ffe0ff */
[----:B------:R-:W2:Y:S01]  /*0740*/  @P2 LDC R23, c[0x0][0x3a0] ;  /* 0x0000e800ff172b82 */ /* 0x000ea20000000800 */
[----:B------:R-:W-:-:S07]  /*0750*/  @P2 IADD3.X R22, PT, PT, RZ, RZ, RZ, P3, !PT ;  /* 0x000000ffff162210 */ /* 0x000fce0001ffe4ff */
[----:B------:R-:W3:Y:S01]  /*0760*/  @P2 LDC.64 R2, c[0x0][0x380] ;  /* 0x0000e000ff022b82 */ /* 0x000ee20000000a00 */
[----:B0-----:R-:W-:-:S06]  /*0770*/  @P2 IMAD.WIDE.U32 R8, R25, 0x4, R8 ;  /* 0x0000000419082825 */ /* 0x001fcc00078e0008 */
[----:B------:R-:W4:Y:S01]  /*0780*/  @P2 LDG.E.CONSTANT R9, desc[UR6][R8.64] ;  /* 0x0000000608092981 */ /* 0x000f22000c1e9900 */
[----:B------:R-:W0:Y:S08]  /*0790*/  @P1 LDC R20, c[0x0][0x3a0] ;  /* 0x0000e800ff141b82 */ /* 0x000e300000000800 */
[----:B------:R-:W5:Y:S01]  /*07a0*/  LDC.64 R4, c[0x0][0x380] ;  /* 0x0000e000ff047b82 */ /* 0x000f620000000a00 */
[C---:B--2---:R-:W-:Y:S01]  /*07b0*/  @P2 IMAD R27, R17.reuse, R23, R0 ;  /* 0x00000017111b2224 */ /* 0x044fe200078e0200 */
[----:B------:R-:W-:-:S03]  /*07c0*/  @P2 IADD3 R17, PT, PT, R17, 0x2, RZ ;  /* 0x0000000211112810 */ /* 0x000fc60007ffe0ff */
[----:B-1----:R-:W-:-:S03]  /*07d0*/  @P2 IMAD.WIDE R10, R27, 0x4, R10 ;  /* 0x000000041b0a2825 */ /* 0x002fc600078e020a */
[----:B------:R-:W1:Y:S01]  /*07e0*/  LDC.64 R6, c[0x0][0x388] ;  /* 0x0000e200ff067b82 */ /* 0x000e620000000a00 */
[----:B---3--:R-:W-:-:S04]  /*07f0*/  @P2 LEA R2, P3, R21, R2, 0x2 ;  /* 0x0000000215022211 */ /* 0x008fc800078610ff */
[----:B------:R-:W-:Y:S01]  /*0800*/  @P2 LEA.HI.X R3, R21, R3, R22, 0x2, P3 ;  /* 0x0000000315032211 */ /* 0x000fe200018f1416 */
[----:B------:R-:W-:Y:S01]  /*0810*/  @P2 IMAD.WIDE R22, R23, 0x4, R10 ;  /* 0x0000000417162825 */ /* 0x000fe200078e020a */
[----:B------:R-:W-:Y:S02]  /*0820*/  @P1 IADD3 R21, PT, PT, R16, R17, RZ ;  /* 0x0000001110151210 */ /* 0x000fe40007ffe0ff */
[----:B------:R-:W4:Y:S01]  /*0830*/  @P2 LDG.E.CONSTANT R16, desc[UR6][R10.64] ;  /* 0x000000060a102981 */ /* 0x000f22000c1e9900 */
[----:B0-----:R-:W-:-:S03]  /*0840*/  @P1 IMAD R17, R17, R20, R0 ;  /* 0x0000001411111224 */ /* 0x001fc600078e0200 */
[----:B------:R-:W2:Y:S01]  /*0850*/  @P2 LDG.E.CONSTANT R2, desc[UR6][R2.64+0x4] ;  /* 0x0000040602022981 */ /* 0x000ea2000c1e9900 */
[----:B-----5:R-:W-:-:S03]  /*0860*/  @P1 IMAD.WIDE.U32 R4, R21, 0x4, R4 ;  /* 0x0000000415041825 */ /* 0x020fc600078e0004 */
[----:B------:R-:W2:Y:S04]  /*0870*/  @P2 LDG.E.CONSTANT R22, desc[UR6][R22.64] ;  /* 0x0000000616162981 */ /* 0x000ea8000c1e9900 */
[----:B------:R-:W3:Y:S01]  /*0880*/  @P1 LDG.E.CONSTANT R5, desc[UR6][R4.64] ;  /* 0x0000000604051981 */ /* 0x000ee2000c1e9900 */
[----:B-1----:R-:W-:-:S06]  /*0890*/  @P1 IMAD.WIDE R6, R17, 0x4, R6 ;  /* 0x0000000411061825 */ /* 0x002fcc00078e0206 */
[----:B------:R-:W3:Y:S01]  /*08a0*/  @P1 LDG.E.CONSTANT R6, desc[UR6][R6.64] ;  /* 0x0000000606061981 */ /* 0x000ee2000c1e9900 */
[----:B----4-:R-:W-:-:S04]  /*08b0*/  @P2 FFMA R9, R9, R16, R18 ;  /* 0x0000001009092223 */ /* 0x010fc80000000012 */
[----:B--2---:R-:W-:-:S04]  /*08c0*/  @P2 FFMA R18, R2, R22, R9 ;  /* 0x0000001602122223 */ /* 0x004fc80000000009 */
[----:B---3--:R-:W-:-:S07]  /*08d0*/  @P1 FFMA R18, R5, R6, R18 ;  /* 0x0000000605121223 */ /* 0x008fce0000000012 */
.L_x_3:
[----:B------:R-:W0:Y:S01]  /*08e0*/  LDCU UR4, c[0x0][0x3a0] ;  /* 0x00007400ff0477ac */ /* 0x000e220008000800 */
[----:B------:R-:W1:Y:S01]  /*08f0*/  LDC.64 R2, c[0x0][0x390] ;  /* 0x0000e400ff027b82 */ /* 0x000e620000000a00 */
[C---:B0-----:R-:W-:Y:S01]  /*0900*/  IMAD R5, R15.reuse, UR4, R0 ;  /* 0x000000040f057c24 */ /* 0x041fe2000f8e0200 */
[----:B------:R-:W0:Y:S01]  /*0910*/  LDCU UR4, c[0x0][0x398] ;  /* 0x00007300ff0477ac */ /* 0x000e220008000800 */
[----:B------:R-:W-:Y:S02]  /*0920*/  IADD3 R15, PT, PT, R15, 0x1, RZ ;  /* 0x000000010f0f7810 */ /* 0x000fe40007ffe0ff */
[----:B-1----:R-:W-:-:S05]  /*0930*/  IMAD.WIDE R2, R5, 0x4, R2 ;  /* 0x0000000405027825 */ /* 0x002fca00078e0202 */
[----:B------:R1:W-:Y:S01]  /*0940*/  STG.E desc[UR6][R2.64], R18 ;  /* 0x0000001202007986 */ /* 0x0003e2000c101906 */
[----:B0-----:R-:W-:-:S13]  /*0950*/  ISETP.NE.AND P1, PT, R15, UR4, PT ;  /* 0x000000040f007c0c */ /* 0x001fda000bf25270 */
[----:B-1----:R-:W-:Y:S05]  /*0960*/  @!P1 EXIT ;  /* 0x000000000000994d */ /* 0x002fea0003800000 */
[----:B------:R-:W-:Y:S05]  /*0970*/  BRA `(.L_x_5) ;  /* 0xfffffff400f47947 */ /* 0x000fea000383ffff */
.L_x_0:
[C---:B------:R-:W-:Y:S01]  /*0980*/  ISETP.GE.U32.AND P0, PT, R2.reuse, 0x8, PT ;  /* 0x000000080200780c */ /* 0x040fe20003f06070 */
[----:B------:R-:W-:Y:S01]  /*0990*/  HFMA2 R4, -RZ, RZ, 0, 0 ;  /* 0x00000000ff047431 */ /* 0x000fe200000001ff */
[----:B------:R-:W-:-:S04]  /*09a0*/  LOP3.LUT R5, R2, 0x7, RZ, 0xc0, !PT ;  /* 0x0000000702057812 */ /* 0x000fc800078ec0ff */
[----:B------:R-:W-:-:S07]  /*09b0*/  ISETP.NE.AND P1, PT, R5, RZ, PT ;  /* 0x000000ff0500720c */ /* 0x000fce0003f25270 */
[----:B------:R-:W-:Y:S06]  /*09c0*/  @!P0 BRA `(.L_x_6) ;  /* 0x00000000005c8947 */ /* 0x000fec0003800000 */
[----:B------:R-:W0:Y:S01]  /*09d0*/  LDC.64 R6, c[0x0][0x390] ;  /* 0x0000e400ff067b82 */ /* 0x000e220000000a00 */
[----:B------:R-:W-:Y:S01]  /*09e0*/  LOP3.LUT R4, R2, 0x7ffffff8, RZ, 0xc0, !PT ;  /* 0x7ffffff802047812 */ /* 0x000fe200078ec0ff */
[----:B------:R-:W-:-:S06]  /*09f0*/  UMOV UR4, URZ ;  /* 0x000000ff00047c82 */ /* 0x000fcc0008000000 */
.L_x_7:
[----:B-1----:R-:W-:Y:S01]  /*0a00*/  IMAD R9, R3, UR4, R0 ;  /* 0x0000000403097c24 */ /* 0x002fe2000f8e0200 */
[----:B------:R-:W-:-:S03]  /*0a10*/  UIADD3 UR4, UPT, UPT, UR4, 0x8, URZ ;  /* 0x0000000804047890 */ /* 0x000fc6000fffe0ff */
[----:B0-----:R-:W-:-:S03]  /*0a20*/  IMAD.WIDE R8, R9, 0x4, R6 ;  /* 0x0000000409087825 */ /* 0x001fc600078e0206 */
[----:B------:R-:W-:Y:S02]  /*0a30*/  ISETP.NE.AND P0, PT, R4, UR4, PT ;  /* 0x0000000404007c0c */ /* 0x000fe4000bf05270 */
[----:B------:R1:W-:Y:S01]  /*0a40*/  STG.E desc[UR6][R8.64], RZ ;  /* 0x000000ff08007986 */ /* 0x0003e2000c101906 */
[----:B------:R-:W-:-:S05]  /*0a50*/  IMAD.WIDE R10, R3, 0x4, R8 ;  /* 0x00000004030a7825 */ /* 0x000fca00078e0208 */
        /* <DEDUP_REMOVED lines=13> */
[----:B------:R-:W-:Y:S05]  /*0b30*/  @P0 BRA `(.L_x_7) ;  /* 0xfffffffc00b00947 */ /* 0x000fea000383ffff */
.L_x_6:
[----:B------:R-:W-:Y:S05]  /*0b40*/  @!P1 EXIT ;  /* 0x000000000000994d */ /* 0x000fea0003800000 */
[----:B------:R-:W-:Y:S02]  /*0b50*/  ISETP.GE.U32.AND P0, PT, R5, 0x4, PT ;  /* 0x000000040500780c */ /* 0x000fe40003f06070 */
[----:B-1----:R-:W-:-:S04]  /*0b60*/  LOP3.LUT R14, R2, 0x3, RZ, 0xc0, !PT ;  /* 0x00000003020e7812 */ /* 0x002fc800078ec0ff */
[----:B------:R-:W-:-:S07]  /*0b70*/  ISETP.NE.AND P1, PT, R14, RZ, PT ;  /* 0x000000ff0e00720c */ /* 0x000fce0003f25270 */
[----:B------:R-:W-:Y:S06]  /*0b80*/  @!P0 BRA `(.L_x_8) ;  /* 0x00000000002c8947 */ /* 0x000fec0003800000 */
[----:B------:R-:W0:Y:S01]  /*0b90*/  LDC.64 R6, c[0x0][0x390] ;  /* 0x0000e400ff067b82 */ /* 0x000e220000000a00 */
[C---:B------:R-:W-:Y:S01]  /*0ba0*/  IMAD R5, R4.reuse, R3, R0 ;  /* 0x0000000304057224 */ /* 0x040fe200078e0200 */
[----:B------:R-:W-:-:S03]  /*0bb0*/  IADD3 R4, PT, PT, R4, 0x4, RZ ;  /* 0x0000000404047810 */ /* 0x000fc60007ffe0ff */
[----:B0-----:R-:W-:-:S05]  /*0bc0*/  IMAD.WIDE R6, R5, 0x4, R6 ;  /* 0x0000000405067825 */ /* 0x001fca00078e0206 */
[----:B------:R0:W-:Y:S01]  /*0bd0*/  STG.E desc[UR6][R6.64], RZ ;  /* 0x000000ff06007986 */ /* 0x0001e2000c101906 */
[----:B------:R-:W-:-:S05]  /*0be0*/  IMAD.WIDE R8, R3, 0x4, R6 ;  /* 0x0000000403087825 */ /* 0x000fca00078e0206 */
[----:B------:R0:W-:Y:S01]  /*0bf0*/  STG.E desc[UR6][R8.64], RZ ;  /* 0x000000ff08007986 */ /* 0x0001e2000c101906 */
[----:B------:R-:W-:-:S05]  /*0c00*/  IMAD.WIDE R10, R3, 0x4, R8 ;  /* 0x00000004030a7825 */ /* 0x000fca00078e0208 */
[----:B------:R0:W-:Y:S01]  /*0c10*/  STG.E desc[UR6][R10.64], RZ ;  /* 0x000000ff0a007986 */ /* 0x0001e2000c101906 */
[----:B------:R-:W-:-:S05]  /*0c20*/  IMAD.WIDE R12, R3, 0x4, R10 ;  /* 0x00000004030c7825 */ /* 0x000fca00078e020a */
[----:B------:R0:W-:Y:S02]  /*0c30*/  STG.E desc[UR6][R12.64], RZ ;  /* 0x000000ff0c007986 */ /* 0x0001e4000c101906 */
.L_x_8:
[----:B------:R-:W-:Y:S05]  /*0c40*/  @!P1 EXIT ;  /* 0x000000000000994d */ /* 0x000fea0003800000 */
[----:B------:R-:W-:Y:S02]  /*0c50*/  ISETP.NE.AND P0, PT, R14, 0x1, PT ;  /* 0x000000010e00780c */ /* 0x000fe40003f05270 */
[----:B------:R-:W-:-:S04]  /*0c60*/  LOP3.LUT R2, R2, 0x1, RZ, 0xc0, !PT ;  /* 0x0000000102027812 */ /* 0x000fc800078ec0ff */
[----:B------:R-:W-:-:S07]  /*0c70*/  ISETP.NE.U32.AND P1, PT, R2, 0x1, PT ;  /* 0x000000010200780c */ /* 0x000fce0003f25070 */
[----:B------:R-:W-:Y:S06]  /*0c80*/  @!P0 BRA `(.L_x_9) ;  /* 0x00000000001c8947 */ /* 0x000fec0003800000 */
[----:B0-----:R-:W0:Y:S01]  /*0c90*/  LDC.64 R6, c[0x0][0x390] ;  /* 0x0000e400ff067b82 */ /* 0x001e220000000a00 */
[C---:B------:R-:W-:Y:S01]  /*0ca0*/  IMAD R5, R4.reuse, R3, R0 ;  /* 0x0000000304057224 */ /* 0x040fe200078e0200 */
[----:B------:R-:W-:-:S03]  /*0cb0*/  IADD3 R4, PT, PT, R4, 0x2, RZ ;  /* 0x0000000204047810 */ /* 0x000fc60007ffe0ff */
[----:B0-----:R-:W-:-:S05]  /*0cc0*/  IMAD.WIDE R6, R5, 0x4, R6 ;  /* 0x0000000405067825 */ /* 0x001fca00078e0206 */
[----:B------:R1:W-:Y:S01]  /*0cd0*/  STG.E desc[UR6][R6.64], RZ ;  /* 0x000000ff06007986 */ /* 0x0003e2000c101906 */
[----:B------:R-:W-:-:S05]  /*0ce0*/  IMAD.WIDE R8, R3, 0x4, R6 ;  /* 0x0000000403087825 */ /* 0x000fca00078e0206 */
[----:B------:R1:W-:Y:S02]  /*0cf0*/  STG.E desc[UR6][R8.64], RZ ;  /* 0x000000ff08007986 */ /* 0x0003e4000c101906 */
.L_x_9:
[----:B------:R-:W-:Y:S05]  /*0d00*/  @P1 EXIT ;  /* 0x000000000000194d */ /* 0x000fea0003800000 */
[----:B01----:R-:W0:Y:S01]  /*0d10*/  LDC.64 R6, c[0x0][0x390] ;  /* 0x0000e400ff067b82 */ /* 0x003e220000000a00 */
[----:B------:R-:W-:-:S04]  /*0d20*/  IMAD R3, R4, R3, R0 ;  /* 0x0000000304037224 */ /* 0x000fc800078e0200 */
[----:B0-----:R-:W-:-:S05]  /*0d30*/  IMAD.WIDE R2, R3, 0x4, R6 ;  /* 0x0000000403027825 */ /* 0x001fca00078e0206 */
[----:B------:R-:W-:Y:S01]  /*0d40*/  STG.E desc[UR6][R2.64], RZ ;  /* 0x000000ff02007986 */ /* 0x000fe2000c101906 */
[----:B------:R-:W-:Y:S05]  /*0d50*/  EXIT ;  /* 0x000000000000794d */ /* 0x000fea0003800000 */
.L_x_10:
[----:B------:R-:W-:-:S00]  /*0d60*/  BRA `(.L_x_10) ;  /* 0xfffffffc00fc7947 */ /* 0x000fc0000383ffff */
[----:B------:R-:W-:-:S00]  /*0d70*/  NOP ;  /* 0x0000000000007918 */ /* 0x000fc00000000000 */
        /* <DEDUP_REMOVED lines=8> */
.L_x_26:


//--------------------- .text._Z15matMulRowKernelPKfS0_Pfiii --------------------------
	.section	.text._Z15matMulRowKernelPKfS0_Pfiii,"ax",@progbits
	.align	128
        .global         _Z15matMulRowKernelPKfS0_Pfiii
        .type           _Z15matMulRowKernelPKfS0_Pfiii,@function
        .size           _Z15matMulRowKernelPKfS0_Pfiii,(.L_x_27 - _Z15matMulRowKernelPKfS0_Pfiii)
        .other          _Z15matMulRowKernelPKfS0_Pfiii,@"STO_CUDA_ENTRY STV_DEFAULT"
_Z15matMulRowKernelPKfS0_Pfiii:
.text._Z15matMulRowKernelPKfS0_Pfiii:
[----:B------:R-:W-:Y:S01]  /*0000*/  LDC R1, c[0x0][0x37c] ;  /* 0x0000df00ff017b82 */ /* 0x000fe20000000800 */
[----:B------:R-:W0:Y:S07]  /*0010*/  S2R R3, SR_TID.X ;  /* 0x0000000000037919 */ /* 0x000e2e0000002100 */
[----:B------:R-:W0:Y:S01]  /*0020*/  S2UR UR4, SR_CTAID.X ;  /* 0x00000000000479c3 */ /* 0x000e220000002500 */
[----:B------:R-:W1:Y:S01]  /*0030*/  LDCU UR6, c[0x0][0x3a0] ;  /* 0x00007400ff0677ac */ /* 0x000e620008000800 */
[----:B------:R-:W2:Y:S06]  /*0040*/  LDCU UR5, c[0x0][0x398] ;  /* 0x00007300ff0577ac */ /* 0x000eac0008000800 */
[----:B------:R-:W0:Y:S01]  /*0050*/  LDC R0, c[0x0][0x360] ;  /* 0x0000d800ff007b82 */ /* 0x000e220000000800 */
[----:B-1----:R-:W-:-:S06]  /*0060*/  UISETP.GE.AND UP0, UPT, UR6, 0x1, UPT ;  /* 0x000000010600788c */ /* 0x002fcc000bf06270 */
[----:B------:R-:W-:Y:S01]  /*0070*/  PLOP3.LUT P0, PT, PT, PT, UP0, 0x80, 0x8 ;  /* 0x000000000008781c */ /* 0x000fe20003f0f008 */
[----:B0-----:R-:W-:-:S05]  /*0080*/  IMAD R0, R0, UR4, R3 ;  /* 0x0000000400007c24 */ /* 0x001fca000f8e0203 */
[----:B--2---:R-:W-:-:S13]  /*0090*/  ISETP.GE.OR P0, PT, R0, UR5, !P0 ;  /* 0x0000000500007c0c */ /* 0x004fda000c706670 */
[----:B------:R-:W-:Y:S05]  /*00a0*/  @P0 EXIT ;  /* 0x000000000000094d */ /* 0x000fea0003800000 */
[----:B------:R-:W0:Y:S01]  /*00b0*/  LDC R3, c[0x0][0x39c] ;  /* 0x0000e700ff037b82 */ /* 0x000e220000000800 */
[----:B------:R-:W1:Y:S01]  /*00c0*/  LDCU.64 UR22, c[0x0][0x358] ;  /* 0x00006b00ff1677ac */ /* 0x000e620008000a00 */
[----:B0-----:R-:W-:-:S13]  /*00d0*/  ISETP.GE.AND P0, PT, R3, 0x1, PT ;  /* 0x000000010300780c */ /* 0x001fda0003f06270 */
[----:B-1----:R-:W-:Y:S05]  /*00e0*/  @!P0 BRA `(.L_x_11) ;  /* 0x00000008007c8947 */ /* 0x002fea0003800000 */
[C---:B------:R-:W-:Y:S01]  /*00f0*/  LOP3.LUT R12, R3.reuse, 0x7ffffff8, RZ, 0xc0, !PT ;  /* 0x7ffffff8030c7812 */ /* 0x040fe200078ec0ff */
[----:B------:R-:W-:Y:S01]  /*0100*/  IMAD R13, R0, R3, RZ ;  /* 0x00000003000d7224 */ /* 0x000fe200078e02ff */
[C---:B------:R-:W-:Y:S01]  /*0110*/  LOP3.LUT R24, R3.reuse, 0x7, RZ, 0xc0, !PT ;  /* 0x0000000703187812 */ /* 0x040fe200078ec0ff */
[----:B------:R-:W-:Y:S01]  /*0120*/  USHF.L.U32 UR5, UR6, 0x3, URZ ;  /* 0x0000000306057899 */ /* 0x000fe200080006ff */
[----:B------:R-:W-:Y:S01]  /*0130*/  LOP3.LUT R14, R3, 0x3, RZ, 0xc0, !PT ;  /* 0x00000003030e7812 */ /* 0x000fe200078ec0ff */
[----:B------:R-:W-:Y:S01]  /*0140*/  UMOV UR4, URZ ;  /* 0x000000ff00047c82 */ /* 0x000fe20008000000 */
[----:B------:R-:W-:-:S09]  /*0150*/  IADD3 R15, PT, PT, -R12, RZ, RZ ;  /* 0x000000ff0c0f7210 */ /* 0x000fd20007ffe1ff */
.L_x_16:
[----:B------:R-:W0:Y:S01]  /*0160*/  LDC R25, c[0x0][0x39c] ;  /* 0x0000e700ff197b82 */ /* 0x000e220000000800 */
[----:B------:R-:W-:Y:S01]  /*0170*/  HFMA2 R22, -RZ, RZ, 0, 0 ;  /* 0x00000000ff167431 */ /* 0x000fe200000001ff */
[----:B------:R-:W-:Y:S02]  /*0180*/  MOV R4, RZ ;  /* 0x000000ff00047202 */ /* 0x000fe40000000f00 */
[----:B0-----:R-:W-:-:S13]  /*0190*/  ISETP.GE.U32.AND P0, PT, R25, 0x8, PT ;  /* 0x000000081900780c */ /* 0x001fda0003f06070 */
[----:B------:R-:W-:Y:S05]  /*01a0*/  @!P0 BRA `(.L_x_12) ;  /* 0x00000004002c8947 */ /* 0x000fea0003800000 */
[----:B------:R-:W0:Y:S01]  /*01b0*/  LDCU UR6, c[0x0][0x3a0] ;  /* 0x00007400ff0677ac */ /* 0x000e220008000800 */
[----:B------:R-:W-:Y:S01]  /*01c0*/  IMAD.MOV.U32 R22, RZ, RZ, RZ ;  /* 0x000000ffff167224 */ /* 0x000fe200078e00ff */
[----:B------:R-:W-:Y:S01]  /*01d0*/  MOV R16, R13 ;  /* 0x0000000d00107202 */ /* 0x000fe20000000f00 */
[----:B------:R-:W1:Y:S01]  /*01e0*/  LDCU.64 UR24, c[0x0][0x388] ;  /* 0x00007100ff1877ac */ /* 0x000e620008000a00 */
[----:B------:R-:W-:Y:S01]  /*01f0*/  MOV R17, R15 ;  /* 0x0000000f00117202 */ /* 0x000fe20000000f00 */
[----:B0-----:R-:W-:Y:S02]  /*0200*/  UIADD3 UR7, UPT, UPT, UR4, UR6, URZ ;  /* 0x0000000604077290 */ /* 0x001fe4000fffe0ff */
[----:B------:R-:W-:Y:S02]  /*0210*/  ULEA UR8, UR6, UR4, 0x1 ;  /* 0x0000000406087291 */ /* 0x000fe4000f8e08ff */
[----:B------:R-:W-:Y:S02]  /*0220*/  UIMAD UR9, UR6, 0x3, UR4 ;  /* 0x00000003060978a4 */ /* 0x000fe4000f8e0204 */
[----:B------:R-:W-:-:S02]  /*0230*/  ULEA UR10, UR6, UR4, 0x2 ;  /* 0x00000004060a7291 */ /* 0x000fc4000f8e10ff */
[----:B------:R-:W-:Y:S02]  /*0240*/  UIMAD UR11, UR6, 0x5, UR4 ;  /* 0x00000005060b78a4 */ /* 0x000fe4000f8e0204 */
[----:B------:R-:W-:Y:S02]  /*0250*/  UIMAD UR12, UR6, 0x6, UR4 ;  /* 0x00000006060c78a4 */ /* 0x000fe4000f8e0204 */
[----:B------:R-:W-:Y:S02]  /*0260*/  UIMAD UR6, UR6, 0x7, UR4 ;  /* 0x00000007060678a4 */ /* 0x000fe4000f8e0204 */
[----:B-1----:R-:W-:-:S12]  /*0270*/  UIMAD.WIDE.U32 UR14, UR4, 0x4, UR24 ;  /* 0x00000004040e78a5 */ /* 0x002fd8000f8e0018 */
.L_x_13:
[----:B------:R-:W0:Y:S01]  /*0280*/  LDC.64 R2, c[0x0][0x380] ;  /* 0x0000e000ff027b82 */ /* 0x000e220000000a00 */
[----:B------:R-:W-:Y:S01]  /*0290*/  MOV R28, UR14 ;  /* 0x0000000e001c7c02 */ /* 0x000fe20008000f00 */
[----:B------:R-:W-:-:S05]  /*02a0*/  IMAD.U32 R29, RZ, RZ, UR15 ;  /* 0x0000000fff1d7e24 */ /* 0x000fca000f8e00ff */
[----:B------:R-:W2:Y:S01]  /*02b0*/  LDG.E.CONSTANT R28, desc[UR22][R28.64] ;  /* 0x000000161c1c7981 */ /* 0x000ea2000c1e9900 */
[----:B0-----:R-:W-:-:S05]  /*02c0*/  IMAD.WIDE R2, R16, 0x4, R2 ;  /* 0x0000000410027825 */ /* 0x001fca00078e0202 */
[----:B------:R-:W2:Y:S01]  /*02d0*/  LDG.E.CONSTANT R27, desc[UR22][R2.64] ;  /* 0x00000016021b7981 */ /* 0x000ea2000c1e9900 */
[----:B------:R-:W-:Y:S02]  /*02e0*/  UIMAD.WIDE.U32 UR16, UR7, 0x4, UR24 ;  /* 0x00000004071078a5 */ /* 0x000fe4000f8e0018 */
[----:B------:R-:W-:Y:S01]  /*02f0*/  UIMAD.WIDE.U32 UR18, UR8, 0x4, UR24 ;  /* 0x00000004081278a5 */ /* 0x000fe2000f8e0018 */
[----:B------:R-:W3:Y:S03]  /*0300*/  LDG.E.CONSTANT R21, desc[UR22][R2.64+0x8] ;  /* 0x0000081602157981 */ /* 0x000ee6000c1e9900 */
[----:B------:R-:W-:Y:S01]  /*0310*/  MOV R18, UR16 ;  /* 0x0000001000127c02 */ /* 0x000fe20008000f00 */
[----:B------:R-:W-:Y:S01]  /*0320*/  UIMAD.WIDE.U32 UR20, UR10, 0x4, UR24 ;  /* 0x000000040a1478a5 */ /* 0x000fe2000f8e0018 */
[----:B------:R-:W-:Y:S01]  /*0330*/  MOV R19, UR17 ;  /* 0x0000001100137c02 */ /* 0x000fe20008000f00 */
[----:B------:R-:W-:Y:S01]  /*0340*/  UIMAD.WIDE.U32 UR16, UR9, 0x4, UR24 ;  /* 0x00000004091078a5 */ /* 0x000fe2000f8e0018 */
[----:B------:R-:W-:Y:S01]  /*0350*/  MOV R10, UR18 ;  /* 0x00000012000a7c02 */ /* 0x000fe20008000f00 */
[----:B------:R-:W-:Y:S01]  /*0360*/  IMAD.U32 R11, RZ, RZ, UR19 ;  /* 0x00000013ff0b7e24 */ /* 0x000fe2000f8e00ff */
[----:B------:R-:W4:Y:S03]  /*0370*/  LDG.E.CONSTANT R23, desc[UR22][R2.64+0xc] ;  /* 0x00000c1602177981 */ /* 0x000f26000c1e9900 */
[----:B------:R-:W-:Y:S01]  /*0380*/  MOV R8, UR16 ;  /* 0x0000001000087c02 */ /* 0x000fe20008000f00 */
[----:B------:R-:W5:Y:S01]  /*0390*/  LDG.E.CONSTANT R18, desc[UR22][R18.64] ;  /* 0x0000001612127981 */ /* 0x000f62000c1e9900 */
[----:B------:R-:W-:Y:S01]  /*03a0*/  MOV R9, UR17 ;  /* 0x0000001100097c02 */ /* 0x000fe20008000f00 */
[----:B------:R-:W-:-:S02]  /*03b0*/  UIMAD.WIDE.U32 UR16, UR11, 0x4, UR24 ;  /* 0x000000040b1078a5 */ /* 0x000fc4000f8e0018 */
[----:B------:R0:W3:Y:S04]  /*03c0*/  LDG.E.CONSTANT R20, desc[UR22][R10.64] ;  /* 0x000000160a147981 */ /* 0x0000e8000c1e9900 */
[----:B------:R-:W4:Y:S04]  /*03d0*/  LDG.E.CONSTANT R29, desc[UR22][R2.64+0x10] ;  /* 0x00001016021d7981 */ /* 0x000f28000c1e9900 */
[----:B------:R-:W5:Y:S01]  /*03e0*/  LDG.E.CONSTANT R19, desc[UR22][R2.64+0x4] ;  /* 0x0000041602137981 */ /* 0x000f62000c1e9900 */
[----:B------:R-:W-:Y:S02]  /*03f0*/  MOV R6, UR16 ;  /* 0x0000001000067c02 */ /* 0x000fe40008000f00 */
[----:B------:R-:W-:Y:S01]  /*0400*/  MOV R7, UR17 ;  /* 0x0000001100077c02 */ /* 0x000fe20008000f00 */
[----:B------:R-:W-:Y:S01]  /*0410*/  UIMAD.WIDE.U32 UR16, UR12, 0x4, UR24 ;  /* 0x000000040c1078a5 */ /* 0x000fe2000f8e0018 */
[----:B------:R-:W-:Y:S01]  /*0420*/  MOV R4, UR20 ;  /* 0x0000001400047c02 */ /* 0x000fe20008000f00 */
[----:B------:R-:W-:Y:S01]  /*0430*/  IMAD.U32 R5, RZ, RZ, UR21 ;  /* 0x00000015ff057e24 */ /* 0x000fe2000f8e00ff */
[----:B------:R1:W4:Y:S03]  /*0440*/  LDG.E.CONSTANT R26, desc[UR22][R8.64] ;  /* 0x00000016081a7981 */ /* 0x000326000c1e9900 */
[----:B0-----:R-:W-:Y:S01]  /*0450*/  MOV R10, UR16 ;  /* 0x00000010000a7c02 */ /* 0x001fe20008000f00 */
[----:B------:R-:W-:Y:S01]  /*0460*/  IMAD.U32 R11, RZ, RZ, UR17 ;  /* 0x00000011ff0b7e24 */ /* 0x000fe2000f8e00ff */
[----:B------:R-:W4:Y:S01]  /*0470*/  LDG.E.CONSTANT R4, desc[UR22][R4.64] ;  /* 0x0000001604047981 */ /* 0x000f22000c1e9900 */
[----:B------:R-:W-:-:S03]  /*0480*/  UIMAD.WIDE.U32 UR16, UR6, 0x4, UR24 ;  /* 0x00000004061078a5 */ /* 0x000fc6000f8e0018 */
[----:B------:R-:W4:Y:S03]  /*0490*/  LDG.E.CONSTANT R6, desc[UR22][R6.64] ;  /* 0x0000001606067981 */ /* 0x000f26000c1e9900 */
[----:B-1----:R-:W-:Y:S01]  /*04a0*/  MOV R8, UR16 ;  /* 0x0000001000087c02 */ /* 0x002fe20008000f00 */
[----:B------:R-:W4:Y:S01]  /*04b0*/  LDG.E.CONSTANT R11, desc[UR22][R10.64] ;  /* 0x000000160a0b7981 */ /* 0x000f22000c1e9900 */
[----:B------:R-:W-:-:S03]  /*04c0*/  MOV R9, UR17 ;  /* 0x0000001100097c02 */ /* 0x000fc60008000f00 */
[----:B------:R-:W4:Y:S04]  /*04d0*/  LDG.E.CONSTANT R5, desc[UR22][R2.64+0x1c] ;  /* 0x00001c1602057981 */ /* 0x000f28000c1e9900 */
[----:B------:R-:W4:Y:S01]  /*04e0*/  LDG.E.CONSTANT R8, desc[UR22][R8.64] ;  /* 0x0000001608087981 */ /* 0x000f22000c1e9900 */
[----:B--2---:R-:W-:-:S03]  /*04f0*/  FFMA R28, R27, R28, R22 ;  /* 0x0000001c1b1c7223 */ /* 0x004fc60000000016 */
[----:B------:R-:W2:Y:S04]  /*0500*/  LDG.E.CONSTANT R27, desc[UR22][R2.64+0x14] ;  /* 0x00001416021b7981 */ /* 0x000ea8000c1e9900 */
[----:B------:R-:W2:Y:S01]  /*0510*/  LDG.E.CONSTANT R22, desc[UR22][R2.64+0x18] ;  /* 0x0000181602167981 */ /* 0x000ea2000c1e9900 */
[----:B------:R-:W-:-:S04]  /*0520*/  IADD3 R17, PT, PT, R17, 0x8, RZ ;  /* 0x0000000811117810 */ /* 0x000fc80007ffe0ff */
[----:B------:R-:W-:Y:S01]  /*0530*/  ISETP.NE.AND P0, PT, R17, RZ, PT ;  /* 0x000000ff1100720c */ /* 0x000fe20003f05270 */
[----:B-----5:R-:W-:-:S04]  /*0540*/  FFMA R18, R19, R18, R28 ;  /* 0x0000001213127223 */ /* 0x020fc8000000001c */
[----:B---3--:R-:W-:-:S04]  /*0550*/  FFMA R18, R21, R20, R18 ;  /* 0x0000001415127223 */ /* 0x008fc80000000012 */
[----:B----4-:R-:W-:-:S04]  /*0560*/  FFMA R18, R23, R26, R18 ;  /* 0x0000001a17127223 */ /* 0x010fc80000000012 */
[----:B------:R-:W-:Y:S01]  /*0570*/  FFMA R4, R29, R4, R18 ;  /* 0x000000041d047223 */ /* 0x000fe20000000012 */
[----:B------:R-:W-:Y:S02]  /*0580*/  UIADD3 UR7, UPT, UPT, UR5, UR7, URZ ;  /* 0x0000000705077290 */ /* 0x000fe4000fffe0ff */
[----:B------:R-:W-:Y:S02]  /*0590*/  UIADD3 UR8, UPT, UPT, UR5, UR8, URZ ;  /* 0x0000000805087290 */ /* 0x000fe4000fffe0ff */
[----:B------:R-:W-:Y:S02]  /*05a0*/  UIADD3 UR9, UPT, UPT, UR5, UR9, URZ ;  /* 0x0000000905097290 */ /* 0x000fe4000fffe0ff */
[----:B------:R-:W-:Y:S02]  /*05b0*/  UIADD3 UR10, UPT, UPT, UR5, UR10, URZ ;  /* 0x0000000a050a7290 */ /* 0x000fe4000fffe0ff */
[----:B------:R-:W-:Y:S02]  /*05c0*/  UIADD3 UR11, UPT, UPT, UR5, UR11, URZ ;  /* 0x0000000b050b7290 */ /* 0x000fe4000fffe0ff */
[----:B------:R-:W-:-:S02]  /*05d0*/  UIADD3 UR12, UPT, UPT, UR5, UR12, URZ ;  /* 0x0000000c050c7290 */ /* 0x000fc4000fffe0ff */
[----:B------:R-:W-:Y:S02]  /*05e0*/  UIADD3 UR6, UPT, UPT, UR5, UR6, URZ ;  /* 0x0000000605067290 */ /* 0x000fe4000fffe0ff */
[----:B------:R-:W-:Y:S01]  /*05f0*/  UIMAD.WIDE.U32 UR14, UR5, 0x4, UR14 ;  /* 0x00000004050e78a5 */ /* 0x000fe2000f8e000e */
[----:B------:R-:W-:Y:S02]  /*0600*/  VIADD R16, R16, 0x8 ;  /* 0x0000000810107836 */ /* 0x000fe40000000000 */
[----:B--2---:R-:W-:-:S04]  /*0610*/  FFMA R27, R27, R6, R4 ;  /* 0x000000061b1b7223 */ /* 0x004fc80000000004 */
[----:B------:R-:W-:-:S04]  /*0620*/  FFMA R22, R22, R11, R27 ;  /* 0x0000000b16167223 */ /* 0x000fc8000000001b */
[----:B------:R-:W-:Y:S01]  /*0630*/  FFMA R22, R5, R8, R22 ;  /* 0x0000000805167223 */ /* 0x000fe20000000016 */
[----:B------:R-:W-:Y:S06]  /*0640*/  @P0 BRA `(.L_x_13) ;  /* 0xfffffffc000c0947 */ /* 0x000fec000383ffff */
[----:B------:R-:W-:-:S07]  /*0650*/  MOV R4, R12 ;  /* 0x0000000c00047202 */ /* 0x000fce0000000f00 */
.L_x_12:
[----:B------:R-:W-:-:S13]  /*0660*/  ISETP.NE.AND P0, PT, R24, RZ, PT ;  /* 0x000000ff1800720c */ /* 0x000fda0003f05270 */
[----:B------:R-:W-:Y:S05]  /*0670*/  @!P0 BRA `(.L_x_14) ;  /* 0x0000000000ec8947 */ /* 0x000fea0003800000 */
[----:B------:R-:W-:Y:S02]  /*0680*/  IADD3 R2, PT, PT, R24, -0x1, RZ ;  /* 0xffffffff18027810 */ /* 0x000fe40007ffe0ff */
[----:B------:R-:W-:Y:S02]  /*0690*/  ISETP.NE.AND P1, PT, R14, RZ, PT ;  /* 0x000000ff0e00720c */ /* 0x000fe40003f25270 */
[----:B------:R-:W-:-:S13]  /*06a0*/  ISETP.GE.U32.AND P0, PT, R2, 0x3, PT ;  /* 0x000000030200780c */ /* 0x000fda0003f06070 */
[----:B------:R-:W-:Y:S05]  /*06b0*/  @!P0 BRA `(.L_x_15) ;  /* 0x0000000000688947 */ /* 0x000fea0003800000 */
[----:B------:R-:W0:Y:S01]  /*06c0*/  LDC R18, c[0x0][0x3a0] ;  /* 0x0000e800ff127b82 */ /* 0x000e220000000800 */
[----:B------:R-:W-:-:S07]  /*06d0*/  IADD3 R5, PT, PT, R13, R4, RZ ;  /* 0x000000040d057210 */ /* 0x000fce0007ffe0ff */
[----:B------:R-:W1:Y:S08]  /*06e0*/  LDC.64 R2, c[0x0][0x388] ;  /* 0x0000e200ff027b82 */ /* 0x000e700000000a00 */
[----:B------:R-:W2:Y:S01]  /*06f0*/  LDC.64 R6, c[0x0][0x380] ;  /* 0x0000e000ff067b82 */ /* 0x000ea20000000a00 */
[----:B0-----:R-:W-:-:S04]  /*0700*/  IMAD R17, R4, R18, UR4 ;  /* 0x0000000404117e24 */ /* 0x001fc8000f8e0212 */
[C---:B------:R-:W-:Y:S02]  /*0710*/  IMAD.IADD R9, R17.reuse, 0x1, R18 ;  /* 0x0000000111097824 */ /* 0x040fe400078e0212 */
[----:B-1----:R-:W-:-:S03]  /*0720*/  IMAD.WIDE.U32 R16, R17, 0x4, R2 ;  /* 0x0000000411107825 */ /* 0x002fc600078e0002 */
[CC--:B------:R-:W-:Y:S01]  /*0730*/  IADD3 R19, PT, PT, R9.reuse, R18.reuse, RZ ;  /* 0x0000001209137210 */ /* 0x0c0fe20007ffe0ff */
[----:B------:R-:W-:Y:S02]  /*0740*/  IMAD.WIDE.U32 R8, R9, 0x4, R2 ;  /* 0x0000000409087825 */ /* 0x000fe400078e0002 */
[----:B------:R-:W3:Y:S02]  /*0750*/  LDG.E.CONSTANT R17, desc[UR22][R16.64] ;  /* 0x0000001610117981 */ /* 0x000ee4000c1e9900 */
[----:B--2---:R-:W-:Y:S02]  /*0760*/  IMAD.WIDE R6, R5, 0x4, R6 ;  /* 0x0000000405067825 */ /* 0x004fe400078e0206 */
[----:B------:R-:W2:Y:S02]  /*0770*/  LDG.E.CONSTANT R8, desc[UR22][R8.64] ;  /* 0x0000001608087981 */ /* 0x000ea4000c1e9900 */
[C-C-:B------:R-:W-:Y:S01]  /*0780*/  IMAD.WIDE.U32 R10, R19.reuse, 0x4, R2.reuse ;  /* 0x00000004130a7825 */ /* 0x140fe200078e0002 */
[----:B------:R-:W-:Y:S01]  /*0790*/  IADD3 R19, PT, PT, R19, R18, RZ ;  /* 0x0000001213137210 */ /* 0x000fe20007ffe0ff */
[----:B------:R-:W3:Y:S04]  /*07a0*/  LDG.E.CONSTANT R5, desc[UR22][R6.64] ;  /* 0x0000001606057981 */ /* 0x000ee8000c1e9900 */
[----:B------:R-:W2:Y:S01]  /*07b0*/  LDG.E.CONSTANT R18, desc[UR22][R6.64+0x4] ;  /* 0x0000041606127981 */ /* 0x000ea2000c1e9900 */
[----:B------:R-:W-:-:S03]  /*07c0*/  IMAD.WIDE.U32 R2, R19, 0x4, R2 ;  /* 0x0000000413027825 */ /* 0x000fc600078e0002 */
[----:B------:R-:W4:Y:S04]  /*07d0*/  LDG.E.CONSTANT R10, desc[UR22][R10.64] ;  /* 0x000000160a0a7981 */ /* 0x000f28000c1e9900 */
[----:B------:R-:W4:Y:S04]  /*07e0*/  LDG.E.CONSTANT R20, desc[UR22][R6.64+0x8] ;  /* 0x0000081606147981 */ /* 0x000f28000c1e9900 */
[----:B------:R-:W5:Y:S04]  /*07f0*/  LDG.E.CONSTANT R26, desc[UR22][R6.64+0xc] ;  /* 0x00000c16061a7981 */ /* 0x000f68000c1e9900 */
[----:B------:R-:W5:Y:S01]  /*0800*/  LDG.E.CONSTANT R2, desc[UR22][R2.64] ;  /* 0x0000001602027981 */ /* 0x000f62000c1e9900 */
[----:B------:R-:W-:Y:S01]  /*0810*/  IADD3 R4, PT, PT, R4, 0x4, RZ ;  /* 0x0000000404047810 */ /* 0x000fe20007ffe0ff */
[----:B---3--:R-:W-:-:S04]  /*0820*/  FFMA R5, R5, R17, R22 ;  /* 0x0000001105057223 */ /* 0x008fc80000000016 */
[----:B--2---:R-:W-:-:S04]  /*0830*/  FFMA R5, R18, R8, R5 ;  /* 0x0000000812057223 */ /* 0x004fc80000000005 */
[----:B----4-:R-:W-:-:S04]  /*0840*/  FFMA R5, R20, R10, R5 ;  /* 0x0000000a14057223 */ /* 0x010fc80000000005 */
[----:B-----5:R-:W-:-:S07]  /*0850*/  FFMA R22, R26, R2, R5 ;  /* 0x000000021a167223 */ /* 0x020fce0000000005 */
.L_x_15:
[----:B------:R-:W-:Y:S05]  /*0860*/  @!P1 BRA `(.L_x_14) ;  /* 0x0000000000709947 */ /* 0x000fea0003800000 */
[----:B------:R-:W-:Y:S01]  /*0870*/  ISETP.NE.AND P0, PT, R14, 0x1, PT ;  /* 0x000000010e00780c */ /* 0x000fe20003f05270 */
[----:B------:R-:W0:Y:S01]  /*0880*/  LDC.64 R16, c[0x0][0x388] ;  /* 0x0000e200ff107b82 */ /* 0x000e220000000a00 */
[----:B------:R-:W-:-:S07]  /*0890*/  LOP3.LUT P1, RZ, R25, 0x1, RZ, 0xc0, !PT ;  /* 0x0000000119ff7812 */ /* 0x000fce000782c0ff */
[----:B------:R-:W1:Y:S04]  /*08a0*/  LDC.64 R10, c[0x0][0x380] ;  /* 0x0000e000ff0a7b82 */ /* 0x000e680000000a00 */
[----:B------:R-:W-:-:S04]  /*08b0*/  @P0 IADD3 R5, PT, PT, R13, R4, RZ ;  /* 0x000000040d050210 */ /* 0x000fc80007ffe0ff */
[----:B------:R-:W2:Y:S08]  /*08c0*/  @P0 LDC R9, c[0x0][0x3a0] ;  /* 0x0000e800ff090b82 */ /* 0x000eb00000000800 */
[----:B------:R-:W3:Y:S08]  /*08d0*/  @P1 LDC R21, c[0x0][0x3a0] ;  /* 0x0000e800ff151b82 */ /* 0x000ef00000000800 */
[----:B------:R-:W4:Y:S01]  /*08e0*/  LDC.64 R2, c[0x0][0x380] ;  /* 0x0000e000ff027b82 */ /* 0x000f220000000a00 */
[----:B-1----:R-:W-:-:S07]  /*08f0*/  @P0 IMAD.WIDE R10, R5, 0x4, R10 ;  /* 0x00000004050a0825 */ /* 0x002fce00078e020a */
[----:B------:R-:W1:Y:S01]  /*0900*/  LDC.64 R6, c[0x0][0x388] ;  /* 0x0000e200ff067b82 */ /* 0x000e620000000a00 */
[C---:B--2---:R-:W-:Y:S01]  /*0910*/  @P0 IMAD R8, R4.reuse, R9, UR4 ;  /* 0x0000000404080e24 */ /* 0x044fe2000f8e0209 */
[----:B------:R-:W-:-:S03]  /*0920*/  @P0 IADD3 R4, PT, PT, R4, 0x2, RZ ;  /* 0x0000000204040810 */ /* 0x000fc60007ffe0ff */
[C---:B------:R-:W-:Y:S01]  /*0930*/  @P0 IMAD.IADD R19, R8.reuse, 0x1, R9 ;  /* 0x0000000108130824 */ /* 0x040fe200078e0209 */
[----:B------:R-:W-:Y:S01]  /*0940*/  @P1 IADD3 R5, PT, PT, R13, R4, RZ ;  /* 0x000000040d051210 */ /* 0x000fe20007ffe0ff */
[----:B0-----:R-:W-:-:S04]  /*0950*/  @P0 IMAD.WIDE.U32 R8, R8, 0x4, R16 ;  /* 0x0000000408080825 */ /* 0x001fc800078e0010 */
[----:B------:R-:W-:Y:S02]  /*0960*/  @P0 IMAD.WIDE.U32 R16, R19, 0x4, R16 ;  /* 0x0000000413100825 */ /* 0x000fe400078e0010 */
[----:B------:R-:W2:Y:S02]  /*0970*/  @P0 LDG.E.CONSTANT R8, desc[UR22][R8.64] ;  /* 0x0000001608080981 */ /* 0x000ea4000c1e9900 */
[----:B---3--:R-:W-:Y:S02]  /*0980*/  @P1 IMAD R19, R4, R21, UR4 ;  /* 0x0000000404131e24 */ /* 0x008fe4000f8e0215 */
[----:B------:R-:W2:Y:S01]  /*0990*/  @P0 LDG.E.CONSTANT R21, desc[UR22][R10.64] ;  /* 0x000000160a150981 */ /* 0x000ea2000c1e9900 */
[----:B----4-:R-:W-:-:S03]  /*09a0*/  @P1 IMAD.WIDE R2, R5, 0x4, R2 ;  /* 0x0000000405021825 */ /* 0x010fc600078e0202 */
[----:B------:R-:W3:Y:S01]  /*09b0*/  @P0 LDG.E.CONSTANT R16, desc[UR22][R16.64] ;  /* 0x0000001610100981 */ /* 0x000ee2000c1e9900 */
[----:B-1----:R-:W-:-:S03]  /*09c0*/  @P1 IMAD.WIDE.U32 R6, R19, 0x4, R6 ;  /* 0x0000000413061825 */ /* 0x002fc600078e0006 */
[----:B------:R-:W3:Y:S04]  /*09d0*/  @P0 LDG.E.CONSTANT R4, desc[UR22][R10.64+0x4] ;  /* 0x000004160a040981 */ /* 0x000ee8000c1e9900 */
[----:B------:R-:W4:Y:S04]  /*09e0*/  @P1 LDG.E.CONSTANT R3, desc[UR22][R2.64] ;  /* 0x0000001602031981 */ /* 0x000f28000c1e9900 */
[----:B------:R-:W4:Y:S01]  /*09f0*/  @P1 LDG.E.CONSTANT R6, desc[UR22][R6.64] ;  /* 0x0000001606061981 */ /* 0x000f22000c1e9900 */
[----:B--2---:R-:W-:-:S04]  /*0a00*/  @P0 FFMA R21, R21, R8, R22 ;  /* 0x0000000815150223 */ /* 0x004fc80000000016 */
[----:B---3--:R-:W-:-:S04]  /*0a10*/  @P0 FFMA R22, R4, R16, R21 ;  /* 0x0000001004160223 */ /* 0x008fc80000000015 */
[----:B----4-:R-:W-:-:S07]  /*0a20*/  @P1 FFMA R22, R3, R6, R22 ;  /* 0x0000000603161223 */ /* 0x010fce0000000016 */
.L_x_14:
[----:B------:R-:W0:Y:S01]  /*0a30*/  LDCU UR6, c[0x0][0x3a0] ;  /* 0x00007400ff0677ac */ /* 0x000e220008000800 */
[----:B------:R-:W1:Y:S01]  /*0a40*/  LDC.64 R2, c[0x0][0x390] ;  /* 0x0000e400ff027b82 */ /* 0x000e620000000a00 */
[----:B0-----:R-:W-:-:S05]  /*0a50*/  MOV R5, UR6 ;  /* 0x0000000600057c02 */ /* 0x001fca0008000f00 */
[----:B------:R-:W-:Y:S01]  /*0a60*/  IMAD R5, R0, R5, UR4 ;  /* 0x0000000400057e24 */ /* 0x000fe2000f8e0205 */
[----:B------:R-:W-:-:S03]  /*0a70*/  UIADD3 UR4, UPT, UPT, UR4, 0x1, URZ ;  /* 0x0000000104047890 */ /* 0x000fc6000fffe0ff */
[----:B-1----:R-:W-:Y:S01]  /*0a80*/  IMAD.WIDE R2, R5, 0x4, R2 ;  /* 0x0000000405027825 */ /* 0x002fe200078e0202 */
[----:B------:R-:W-:-:S04]  /*0a90*/  UISETP.NE.AND UP0, UPT, UR4, UR6, UPT ;  /* 0x000000060400728c */ /* 0x000fc8000bf05270 */
[----:B------:R0:W-:Y:S02]  /*0aa0*/  STG.E desc[UR22][R2.64], R22 ;  /* 0x0000001602007986 */ /* 0x0001e4000c101916 */
[----:B------:R-:W-:-:S13]  /*0ab0*/  PLOP3.LUT P0, PT, PT, PT, UP0, 0x80, 0x8 ;  /* 0x000000000008781c */ /* 0x000fda0003f0f008 */
[----:B0-----:R-:W-:Y:S05]  /*0ac0*/  @!P0 EXIT ;  /* 0x000000000000894d */ /* 0x001fea0003800000 */
[----:B------:R-:W-:Y:S05]  /*0ad0*/  BRA `(.L_x_16) ;  /* 0xfffffff400a07947 */ /* 0x000fea000383ffff */
.L_x_11:
[----:B------:R-:W-:Y:S02]  /*0ae0*/  UISETP.GE.U32.AND UP0, UPT, UR6, 0x8, UPT ;  /* 0x000000080600788c */ /* 0x000fe4000bf06070 */
[----:B------:R-:W-:Y:S01]  /*0af0*/  ULOP3.LUT UR7, UR6, 0x7, URZ, 0xc0, !UPT ;  /* 0x0000000706077892 */ /* 0x000fe2000f8ec0ff */
[----:B------:R-:W-:-:S06]  /*0b00*/  UMOV UR4, URZ ;  /* 0x000000ff00047c82 */ /* 0x000fcc0008000000 */
[----:B------:R-:W-:Y:S05]  /*0b10*/  BRA.U !UP0, `(.L_x_17) ;  /* 0x0000000108447547 */ /* 0x000fea000b800000 */
[----:B------:R-:W0:Y:S01]  /*0b20*/  LDC.64 R4, c[0x0][0x390] ;  /* 0x0000e400ff047b82 */ /* 0x000e220000000a00 */
[----:B------:R-:W-:Y:S01]  /*0b30*/  ULOP3.LUT UR4, UR6, 0x7ffffff8, URZ, 0xc0, !UPT ;  /* 0x7ffffff806047892 */ /* 0x000fe2000f8ec0ff */
[----:B------:R-:W-:-:S11]  /*0b40*/  UMOV UR5, URZ ;  /* 0x000000ff00057c82 */ /* 0x000fd60008000000 */
.L_x_18:
[----:B-1----:R-:W-:Y:S01]  /*0b50*/  MOV R3, UR5 ;  /* 0x0000000500037c02 */ /* 0x002fe20008000f00 */
[----:B------:R-:W-:-:S04]  /*0b60*/  UIADD3 UR5, UPT, UPT, UR5, 0x8, URZ ;  /* 0x0000000805057890 */ /* 0x000fc8000fffe0ff */
[----:B------:R-:W-:Y:S01]  /*0b70*/  IMAD R3, R0, UR6, R3 ;  /* 0x0000000600037c24 */ /* 0x000fe2000f8e0203 */
[----:B------:R-:W-:-:S03]  /*0b80*/  UISETP.NE.AND UP0, UPT, UR5, UR4, UPT ;  /* 0x000000040500728c */ /* 0x000fc6000bf05270 */
[----:B0-----:R-:W-:-:S05]  /*0b90*/  IMAD.WIDE R2, R3, 0x4, R4 ;  /* 0x0000000403027825 */ /* 0x001fca00078e0204 */
[----:B------:R1:W-:Y:S04]  /*0ba0*/  STG.E desc[UR22][R2.64], RZ ;  /* 0x000000ff02007986 */ /* 0x0003e8000c101916 */
[----:B------:R1:W-:Y:S04]  /*0bb0*/  STG.E desc[UR22][R2.64+0x4], RZ ;  /* 0x000004ff02007986 */ /* 0x0003e8000c101916 */
[----:B------:R1:W-:Y:S04]  /*0bc0*/  STG.E desc[UR22][R2.64+0x8], RZ ;  /* 0x000008ff02007986 */ /* 0x0003e8000c101916 */
[----:B------:R1:W-:Y:S04]  /*0bd0*/  STG.E desc[UR22][R2.64+0xc], RZ ;  /* 0x00000cff02007986 */ /* 0x0003e8000c101916 */
[----:B------:R1:W-:Y:S04]  /*0be0*/  STG.E desc[UR22][R2.64+0x10], RZ ;  /* 0x000010ff02007986 */ /* 0x0003e8000c101916 */
[----:B------:R1:W-:Y:S04]  /*0bf0*/  STG.E desc[UR22][R2.64+0x14], RZ ;  /* 0x000014ff02007986 */ /* 0x0003e8000c101916 */
[----:B------:R1:W-:Y:S04]  /*0c00*/  STG.E desc[UR22][R2.64+0x18], RZ ;  /* 0x000018ff02007986 */ /* 0x0003e8000c101916 */
[----:B------:R1:W-:Y:S01]  /*0c10*/  STG.E desc[UR22][R2.64+0x1c], RZ ;  /* 0x00001cff02007986 */ /* 0x0003e2000c101916 */
[----:B------:R-:W-:Y:S05]  /*0c20*/  BRA.U UP0, `(.L_x_18) ;  /* 0xfffffffd00c87547 */ /* 0x000fea000b83ffff */
.L_x_17:
[----:B------:R-:W-:-:S13]  /*0c30*/  ISETP.NE.AND P0, PT, RZ, UR7, PT ;  /* 0x00000007ff007c0c */ /* 0x000fda000bf05270 */
[----:B------:R-:W-:Y:S05]  /*0c40*/  @!P0 EXIT ;  /* 0x000000000000894d */ /* 0x000fea0003800000 */
[----:B------:R-:W-:Y:S02]  /*0c50*/  UISETP.GE.U32.AND UP0, UPT, UR7, 0x4, UPT ;  /* 0x000000040700788c */ /* 0x000fe4000bf06070 */
[----:B------:R-:W-:-:S07]  /*0c60*/  ULOP3.LUT UR5, UR6, 0x3, URZ, 0xc0, !UPT ;  /* 0x0000000306057892 */ /* 0x000fce000f8ec0ff */
[----:B------:R-:W-:Y:S05]  /*0c70*/  BRA.U !UP0, `(.L_x_19) ;  /* 0x0000000108247547 */ /* 0x000fea000b800000 */
[----:B-1----:R-:W0:Y:S01]  /*0c80*/  LDC.64 R2, c[0x0][0x390] ;  /* 0x0000e400ff027b82 */ /* 0x002e220000000a00 */
[----:B------:R-:W-:Y:S01]  /*0c90*/  IMAD.U32 R5, RZ, RZ, UR4 ;  /* 0x00000004ff057e24 */ /* 0x000fe2000f8e00ff */
[----:B------:R-:W-:-:S03]  /*0ca0*/  UIADD3 UR4, UPT, UPT, UR4, 0x4, URZ ;  /* 0x0000000404047890 */ /* 0x000fc6000fffe0ff */
[----:B------:R-:W-:-:S04]  /*0cb0*/  IMAD R5, R0, UR6, R5 ;  /* 0x0000000600057c24 */ /* 0x000fc8000f8e0205 */
[----:B0-----:R-:W-:-:S05]  /*0cc0*/  IMAD.WIDE R2, R5, 0x4, R2 ;  /* 0x0000000405027825 */ /* 0x001fca00078e0202 */
[----:B------:R0:W-:Y:S04]  /*0cd0*/  STG.E desc[UR22][R2.64], RZ ;  /* 0x000000ff02007986 */ /* 0x0001e8000c101916 */
[----:B------:R0:W-:Y:S04]  /*0ce0*/  STG.E desc[UR22][R2.64+0x4], RZ ;  /* 0x000004ff02007986 */ /* 0x0001e8000c101916 */
[----:B------:R0:W-:Y:S04]  /*0cf0*/  STG.E desc[UR22][R2.64+0x8], RZ ;  /* 0x000008ff02007986 */ /* 0x0001e8000c101916 */
[----:B------:R0:W-:Y:S02]  /*0d00*/  STG.E desc[UR22][R2.64+0xc], RZ ;  /* 0x00000cff02007986 */ /* 0x0001e4000c101916 */
.L_x_19:
[----:B------:R-:W-:-:S13]  /*0d10*/  ISETP.NE.AND P0, PT, RZ, UR5, PT ;  /* 0x00000005ff007c0c */ /* 0x000fda000bf05270 */
[----:B------:R-:W-:Y:S05]  /*0d20*/  @!P0 EXIT ;  /* 0x000000000000894d */ /* 0x000fea0003800000 */
[----:B------:R-:W-:Y:S01]  /*0d30*/  UISETP.NE.AND UP0, UPT, UR5, 0x1, UPT ;  /* 0x000000010500788c */ /* 0x000fe2000bf05270 */
[----:B------:R-:W-:Y:S01]  /*0d40*/  MOV R5, UR4 ;  /* 0x0000000400057c02 */ /* 0x000fe20008000f00 */
[----:B------:R-:W-:-:S04]  /*0d50*/  ULOP3.LUT UR5, UR6, 0x1, URZ, 0xc0, !UPT ;  /* 0x0000000106057892 */ /* 0x000fc8000f8ec0ff */
[----:B------:R-:W-:Y:S01]  /*0d60*/  PLOP3.LUT P0, PT, PT, PT, UP0, 0x80, 0x8 ;  /* 0x000000000008781c */ /* 0x000fe20003f0f008 */
[----:B------:R-:W-:-:S04]  /*0d70*/  UISETP.NE.U32.AND UP1, UPT, UR5, 0x1, UPT ;  /* 0x000000010500788c */ /* 0x000fc8000bf25070 */
[----:B------:R-:W0:Y:S02]  /*0d80*/  @UP0 LDCU.64 UR8, c[0x0][0x390] ;  /* 0x00007200ff0807ac */ /* 0x000e240008000a00 */
[----:B------:R-:W-:Y:S01]  /*0d90*/  PLOP3.LUT P1, PT, PT, PT, UP1, 0x80, 0x8 ;  /* 0x000000000008781c */ /* 0x000fe20003f2f018 */
[----:B------:R-:W-:-:S05]  /*0da0*/  @UP0 UIADD3 UR4, UPT, UPT, UR4, 0x2, URZ ;  /* 0x0000000204040890 */ /* 0x000fca000fffe0ff */
[----:B------:R-:W-:Y:S01]  /*0db0*/  @P0 IMAD R5, R0, UR6, R5 ;  /* 0x0000000600050c24 */ /* 0x000fe2000f8e0205 */
[----:B01----:R-:W-:Y:S02]  /*0dc0*/  MOV R2, UR8 ;  /* 0x0000000800027c02 */ /* 0x003fe40008000f00 */
[----:B------:R-:W-:-:S03]  /*0dd0*/  MOV R3, UR9 ;  /* 0x0000000900037c02 */ /* 0x000fc60008000f00 */
[----:B------:R-:W-:-:S05]  /*0de0*/  @P0 IMAD.WIDE R2, R5, 0x4, R2 ;  /* 0x0000000405020825 */ /* 0x000fca00078e0202 */
[----:B------:R0:W-:Y:S04]  /*0df0*/  @P0 STG.E desc[UR22][R2.64], RZ ;  /* 0x000000ff02000986 */ /* 0x0001e8000c101916 */
[----:B------:R0:W-:Y:S01]  /*0e00*/  @P0 STG.E desc[UR22][R2.64+0x4], RZ ;  /* 0x000004ff02000986 */ /* 0x0001e2000c101916 */
[----:B------:R-:W-:Y:S05]  /*0e10*/  @P1 EXIT ;  /* 0x000000000000194d */ /* 0x000fea0003800000 */
[----:B0-----:R-:W0:Y:S01]  /*0e20*/  LDC.64 R2, c[0x0][0x390] ;  /* 0x0000e400ff027b82 */ /* 0x001e220000000a00 */
[----:B------:R-:W-:-:S05]  /*0e30*/  MOV R5, UR4 ;  /* 0x0000000400057c02 */ /* 0x000fca0008000f00 */
[----:B------:R-:W-:-:S04]  /*0e40*/  IMAD R5, R0, UR6, R5 ;  /* 0x0000000600057c24 */ /* 0x000fc8000f8e0205 */
[----:B0-----:R-:W-:-:S05]  /*0e50*/  IMAD.WIDE R2, R5, 0x4, R2 ;  /* 0x0000000405027825 */ /* 0x001fca00078e0202 */
[----:B------:R-:W-:Y:S01]  /*0e60*/  STG.E desc[UR22][R2.64], RZ ;  /* 0x000000ff02007986 */ /* 0x000fe2000c101916 */
[----:B------:R-:W-:Y:S05]  /*0e70*/  EXIT ;  /* 0x000000000000794d */ /* 0x000fea0003800000 */
.L_x_20:
        /* <DEDUP_REMOVED lines=16> */
.L_x_27:


//--------------------- .text._Z12matMulKernelPKfS0_Pfiii --------------------------
	.section	.text._Z12matMulKernelPKfS0_Pfiii,"ax",@progbits
	.align	128
        .global         _Z12matMulKernelPKfS0_Pfiii
        .type           _Z12matMulKernelPKfS0_Pfiii,@function
        .size           _Z12matMulKernelPKfS0_Pfiii,(.L_x_28 - _Z12matMulKernelPKfS0_Pfiii)
        .other          _Z12matMulKernelPKfS0_Pfiii,@"STO_CUDA_ENTRY STV_DEFAULT"
_Z12matMulKernelPKfS0_Pfiii:
.text._Z12matMulKernelPKfS0_Pfiii:
[----:B------:R-:W-:Y:S01]  /*0000*/  LDC R1, c[0x0][0x37c] ;  /* 0x0000df00ff017b82 */ /* 0x000fe20000000800 */
[----:B------:R-:W0:Y:S07]  /*0010*/  S2R R5, SR_TID.X ;  /* 0x0000000000057919 */ /* 0x000e2e0000002100 */
[----:B------:R-:W1:Y:S01]  /*0020*/  LDC R16, c[0x0][0x364] ;  /* 0x0000d900ff107b82 */ /* 0x000e620000000800 */
[----:B------:R-:W2:Y:S01]  /*0030*/  LDCU UR6, c[0x0][0x398] ;  /* 0x00007300ff0677ac */ /* 0x000ea20008000800 */
[----:B------:R-:W1:Y:S06]  /*0040*/  S2R R3, SR_TID.Y ;  /* 0x0000000000037919 */ /* 0x000e6c0000002200 */
[----:B------:R-:W0:Y:S08]  /*0050*/  S2UR UR5, SR_CTAID.X ;  /* 0x00000000000579c3 */ /* 0x000e300000002500 */
[----:B------:R-:W0:Y:S08]  /*0060*/  LDC R0, c[0x0][0x360] ;  /* 0x0000d800ff007b82 */ /* 0x000e300000000800 */
[----:B------:R-:W1:Y:S08]  /*0070*/  S2UR UR4, SR_CTAID.Y ;  /* 0x00000000000479c3 */ /* 0x000e700000002600 */
[----:B------:R-:W3:Y:S01]  /*0080*/  LDC R17, c[0x0][0x3a0] ;  /* 0x0000e800ff117b82 */ /* 0x000ee20000000800 */
[----:B0-----:R-:W-:-:S02]  /*0090*/  IMAD R0, R0, UR5, R5 ;  /* 0x0000000500007c24 */ /* 0x001fc4000f8e0205 */
[----:B-1----:R-:W-:-:S03]  /*00a0*/  IMAD R16, R16, UR4, R3 ;  /* 0x0000000410107c24 */ /* 0x002fc6000f8e0203 */
[----:B---3--:R-:W-:-:S04]  /*00b0*/  ISETP.GE.AND P0, PT, R0, R17, PT ;  /* 0x000000110000720c */ /* 0x008fc80003f06270 */
[----:B--2---:R-:W-:-:S13]  /*00c0*/  ISETP.GE.OR P0, PT, R16, UR6, P0 ;  /* 0x0000000610007c0c */ /* 0x004fda0008706670 */
[----:B------:R-:W-:Y:S05]  /*00d0*/  @P0 EXIT ;  /* 0x000000000000094d */ /* 0x000fea0003800000 */
[----:B------:R-:W0:Y:S01]  /*00e0*/  LDC R19, c[0x0][0x39c] ;  /* 0x0000e700ff137b82 */ /* 0x000e220000000800 */
[----:B------:R-:W1:Y:S01]  /*00f0*/  LDCU.64 UR4, c[0x0][0x358] ;  /* 0x00006b00ff0477ac */ /* 0x000e620008000a00 */
[----:B------:R-:W-:Y:S01]  /*0100*/  HFMA2 R24, -RZ, RZ, 0, 0 ;  /* 0x00000000ff187431 */ /* 0x000fe200000001ff */
[----:B0-----:R-:W-:-:S13]  /*0110*/  ISETP.GE.AND P0, PT, R19, 0x1, PT ;  /* 0x000000011300780c */ /* 0x001fda0003f06270 */
[----:B-1----:R-:W-:Y:S05]  /*0120*/  @!P0 BRA `(.L_x_21) ;  /* 0x0000000400e08947 */ /* 0x002fea0003800000 */
[C---:B------:R-:W-:Y:S01]  /*0130*/  ISETP.GE.U32.AND P1, PT, R19.reuse, 0x8, PT ;  /* 0x000000081300780c */ /* 0x040fe20003f26070 */
[----:B------:R-:W-:Y:S01]  /*0140*/  IMAD R20, R16, R19, RZ ;  /* 0x0000001310147224 */ /* 0x000fe200078e02ff */
[----:B------:R-:W-:Y:S02]  /*0150*/  LOP3.LUT R27, R19, 0x7, RZ, 0xc0, !PT ;  /* 0x00000007131b7812 */ /* 0x000fe400078ec0ff */
[----:B------:R-:W-:Y:S02]  /*0160*/  MOV R24, RZ ;  /* 0x000000ff00187202 */ /* 0x000fe40000000f00 */
[----:B------:R-:W-:Y:S02]  /*0170*/  ISETP.NE.AND P0, PT, R27, RZ, PT ;  /* 0x000000ff1b00720c */ /* 0x000fe40003f05270 */
[----:B------:R-:W-:-:S05]  /*0180*/  MOV R21, RZ ;  /* 0x000000ff00157202 */ /* 0x000fca0000000f00 */
[----:B------:R-:W-:Y:S06]  /*0190*/  @!P1 BRA `(.L_x_22) ;  /* 0x0000000000c49947 */ /* 0x000fec0003800000 */
[----:B------:R-:W0:Y:S01]  /*01a0*/  LDC.64 R2, c[0x0][0x380] ;  /* 0x0000e000ff027b82 */ /* 0x000e220000000a00 */
[----:B------:R-:W-:Y:S02]  /*01b0*/  LOP3.LUT R21, R19, 0x7ffffff8, RZ, 0xc0, !PT ;  /* 0x7ffffff813157812 */ /* 0x000fe400078ec0ff */
[----:B------:R-:W-:Y:S02]  /*01c0*/  MOV R24, RZ ;  /* 0x000000ff00187202 */ /* 0x000fe40000000f00 */
[----:B------:R-:W-:Y:S02]  /*01d0*/  MOV R18, R0 ;  /* 0x0000000000127202 */ /* 0x000fe40000000f00 */
[----:B------:R-:W-:Y:S01]  /*01e0*/  IADD3 R22, PT, PT, -R21, RZ, RZ ;  /* 0x000000ff15167210 */ /* 0x000fe20007ffe1ff */
[----:B0-----:R-:W-:-:S03]  /*01f0*/  IMAD.WIDE.U32 R2, R20, 0x4, R2 ;  /* 0x0000000414027825 */ /* 0x001fc600078e0002 */
[----:B------:R-:W-:-:S04]  /*0200*/  IADD3 R4, P1, PT, R2, 0x10, RZ ;  /* 0x0000001002047810 */ /* 0x000fc80007f3e0ff */
[----:B------:R-:W-:-:S09]  /*0210*/  IADD3.X R5, PT, PT, RZ, R3, RZ, P1, !PT ;  /* 0x00000003ff057210 */ /* 0x000fd20000ffe4ff */
.L_x_23:
[----:B------:R-:W0:Y:S01]  /*0220*/  LDC.64 R14, c[0x0][0x388] ;  /* 0x0000e200ff0e7b82 */ /* 0x000e220000000a00 */
[----:B------:R-:W-:Y:S02]  /*0230*/  MOV R2, R4 ;  /* 0x0000000400027202 */ /* 0x000fe40000000f00 */
[----:B------:R-:W-:-:S05]  /*0240*/  MOV R3, R5 ;  /* 0x0000000500037202 */ /* 0x000fca0000000f00 */
[----:B------:R-:W2:Y:S04]  /*0250*/  LDG.E.CONSTANT R25, desc[UR4][R2.64+-0x10] ;  /* 0xfffff00402197981 */ /* 0x000ea8000c1e9900 */
[----:B------:R-:W3:Y:S04]  /*0260*/  LDG.E.CONSTANT R23, desc[UR4][R2.64+-0xc] ;  /* 0xfffff40402177981 */ /* 0x000ee8000c1e9900 */
[----:B------:R-:W4:Y:S04]  /*0270*/  LDG.E.CONSTANT R29, desc[UR4][R2.64+-0x8] ;  /* 0xfffff804021d7981 */ /* 0x000f28000c1e9900 */
[----:B------:R-:W5:Y:S01]  /*0280*/  LDG.E.CONSTANT R28, desc[UR4][R2.64+-0x4] ;  /* 0xfffffc04021c7981 */ /* 0x000f62000c1e9900 */
[----:B0-----:R-:W-:-:S05]  /*0290*/  IMAD.WIDE R14, R18, 0x4, R14 ;  /* 0x00000004120e7825 */ /* 0x001fca00078e020e */
[----:B------:R0:W2:Y:S01]  /*02a0*/  LDG.E.CONSTANT R26, desc[UR4][R14.64] ;  /* 0x000000040e1a7981 */ /* 0x0000a2000c1e9900 */
[----:B------:R-:W-:-:S04]  /*02b0*/  IMAD.WIDE R12, R17, 0x4, R14 ;  /* 0x00000004110c7825 */ /* 0x000fc800078e020e */
[C---:B------:R-:W-:Y:S02]  /*02c0*/  IMAD.WIDE R4, R17.reuse, 0x4, R12 ;  /* 0x0000000411047825 */ /* 0x040fe400078e020c */
[----:B------:R-:W3:Y:S02]  /*02d0*/  LDG.E.CONSTANT R12, desc[UR4][R12.64] ;  /* 0x000000040c0c7981 */ /* 0x000ee4000c1e9900 */
[C---:B------:R-:W-:Y:S02]  /*02e0*/  IMAD.WIDE R8, R17.reuse, 0x4, R4 ;  /* 0x0000000411087825 */ /* 0x040fe400078e0204 */
[----:B------:R-:W4:Y:S02]  /*02f0*/  LDG.E.CONSTANT R4, desc[UR4][R4.64] ;  /* 0x0000000404047981 */ /* 0x000f24000c1e9900 */
[C---:B------:R-:W-:Y:S02]  /*0300*/  IMAD.WIDE R6, R17.reuse, 0x4, R8 ;  /* 0x0000000411067825 */ /* 0x040fe400078e0208 */
[----:B------:R-:W5:Y:S02]  /*0310*/  LDG.E.CONSTANT R8, desc[UR4][R8.64] ;  /* 0x0000000408087981 */ /* 0x000f64000c1e9900 */
[----:B------:R-:W-:-:S02]  /*0320*/  IMAD.WIDE R10, R17, 0x4, R6 ;  /* 0x00000004110a7825 */ /* 0x000fc400078e0206 */
[----:B------:R-:W5:Y:S04]  /*0330*/  LDG.E.CONSTANT R5, desc[UR4][R2.64] ;  /* 0x0000000402057981 */ /* 0x000f68000c1e9900 */
[----:B------:R-:W5:Y:S01]  /*0340*/  LDG.E.CONSTANT R6, desc[UR4][R6.64] ;  /* 0x0000000406067981 */ /* 0x000f62000c1e9900 */
[----:B0-----:R-:W-:-:S03]  /*0350*/  IMAD.WIDE R14, R17, 0x4, R10 ;  /* 0x00000004110e7825 */ /* 0x001fc600078e020a */
[----:B------:R-:W5:Y:S04]  /*0360*/  LDG.E.CONSTANT R10, desc[UR4][R10.64] ;  /* 0x000000040a0a7981 */ /* 0x000f68000c1e9900 */
[----:B------:R-:W5:Y:S04]  /*0370*/  LDG.E.CONSTANT R13, desc[UR4][R14.64] ;  /* 0x000000040e0d7981 */ /* 0x000f68000c1e9900 */
[----:B------:R-:W5:Y:S04]  /*0380*/  LDG.E.CONSTANT R7, desc[UR4][R2.64+0x4] ;  /* 0x0000040402077981 */ /* 0x000f68000c1e9900 */
[----:B------:R-:W5:Y:S01]  /*0390*/  LDG.E.CONSTANT R9, desc[UR4][R2.64+0xc] ;  /* 0x00000c0402097981 */ /* 0x000f62000c1e9900 */
[----:B--2---:R-:W-:Y:S01]  /*03a0*/  FFMA R26, R25, R26, R24 ;  /* 0x0000001a191a7223 */ /* 0x004fe20000000018 */
[----:B------:R-:W-:-:S02]  /*03b0*/  IMAD.WIDE R24, R17, 0x4, R14 ;  /* 0x0000000411187825 */ /* 0x000fc400078e020e */
[----:B------:R-:W2:Y:S04]  /*03c0*/  LDG.E.CONSTANT R14, desc[UR4][R2.64+0x8] ;  /* 0x00000804020e7981 */ /* 0x000ea8000c1e9900 */
[----:B------:R-:W2:Y:S01]  /*03d0*/  LDG.E.CONSTANT R24, desc[UR4][R24.64] ;  /* 0x0000000418187981 */ /* 0x000ea2000c1e9900 */
[----:B---3--:R-:W-:Y:S01]  /*03e0*/  FFMA R12, R23, R12, R26 ;  /* 0x0000000c170c7223 */ /* 0x008fe2000000001a */
[----:B------:R-:W-:-:S03]  /*03f0*/  IADD3 R22, PT, PT, R22, 0x8, RZ ;  /* 0x0000000816167810 */ /* 0x000fc60007ffe0ff */
[----:B----4-:R-:W-:Y:S01]  /*0400*/  FFMA R29, R29, R4, R12 ;  /* 0x000000041d1d7223 */ /* 0x010fe2000000000c */
[----:B------:R-:W-:-:S03]  /*0410*/  ISETP.NE.AND P1, PT, R22, RZ, PT ;  /* 0x000000ff1600720c */ /* 0x000fc60003f25270 */
[----:B-----5:R-:W-:Y:S01]  /*0420*/  FFMA R8, R28, R8, R29 ;  /* 0x000000081c087223 */ /* 0x020fe2000000001d */
[----:B------:R-:W-:-:S03]  /*0430*/  IADD3 R4, P2, PT, R2, 0x20, RZ ;  /* 0x0000002002047810 */ /* 0x000fc60007f5e0ff */
[----:B------:R-:W-:Y:S01]  /*0440*/  FFMA R6, R5, R6, R8 ;  /* 0x0000000605067223 */ /* 0x000fe20000000008 */
[----:B------:R-:W-:Y:S02]  /*0450*/  IADD3.X R5, PT, PT, RZ, R3, RZ, P2, !PT ;  /* 0x00000003ff057210 */ /* 0x000fe400017fe4ff */
[----:B------:R-:W-:Y:S01]  /*0460*/  LEA R18, R17, R18, 0x3 ;  /* 0x0000001211127211 */ /* 0x000fe200078e18ff */
[----:B------:R-:W-:-:S04]  /*0470*/  FFMA R7, R7, R10, R6 ;  /* 0x0000000a07077223 */ /* 0x000fc80000000006 */
[----:B--2---:R-:W-:-:S04]  /*0480*/  FFMA R14, R14, R13, R7 ;  /* 0x0000000d0e0e7223 */ /* 0x004fc80000000007 */
[----:B------:R-:W-:Y:S01]  /*0490*/  FFMA R24, R9, R24, R14 ;  /* 0x0000001809187223 */ /* 0x000fe2000000000e */
[----:B------:R-:W-:Y:S06]  /*04a0*/  @P1 BRA `(.L_x_23) ;  /* 0xfffffffc005c1947 */ /* 0x000fec000383ffff */
.L_x_22:
[----:B------:R-:W-:Y:S05]  /*04b0*/  @!P0 BRA `(.L_x_21) ;  /* 0x0000000000fc8947 */ /* 0x000fea0003800000 */
[----:B------:R-:W-:Y:S02]  /*04c0*/  ISETP.GE.U32.AND P1, PT, R27, 0x4, PT ;  /* 0x000000041b00780c */ /* 0x000fe40003f26070 */
[----:B------:R-:W-:-:S04]  /*04d0*/  LOP3.LUT R14, R19, 0x3, RZ, 0xc0, !PT ;  /* 0x00000003130e7812 */ /* 0x000fc800078ec0ff */
[----:B------:R-:W-:-:S07]  /*04e0*/  ISETP.NE.AND P0, PT, R14, RZ, PT ;  /* 0x000000ff0e00720c */ /* 0x000fce0003f05270 */
[----:B------:R-:W-:Y:S06]  /*04f0*/  @!P1 BRA `(.L_x_24) ;  /* 0x00000000006c9947 */ /* 0x000fec0003800000 */
[----:B------:R-:W0:Y:S01]  /*0500*/  LDC.64 R4, c[0x0][0x388] ;  /* 0x0000e200ff047b82 */ /* 0x000e220000000a00 */
[----:B------:R-:W1:Y:S01]  /*0510*/  LDCU.64 UR6, c[0x0][0x380] ;  /* 0x00007000ff0677ac */ /* 0x000e620008000a00 */
[----:B------:R-:W-:Y:S01]  /*0520*/  IMAD R7, R21, R17, R0 ;  /* 0x0000001115077224 */ /* 0x000fe200078e0200 */
[CC--:B------:R-:W-:Y:S02]  /*0530*/  IADD3 R3, PT, PT, R20.reuse, R21.reuse, RZ ;  /* 0x0000001514037210 */ /* 0x0c0fe40007ffe0ff */
[----:B------:R-:W-:-:S03]  /*0540*/  IADD3 R8, P1, PT, R20, R21, RZ ;  /* 0x0000001514087210 */ /* 0x000fc60007f3e0ff */
[----:B------:R-:W2:Y:S01]  /*0550*/  LDC.64 R12, c[0x0][0x380] ;  /* 0x0000e000ff0c7b82 */ /* 0x000ea20000000a00 */
[----:B0-----:R-:W-:-:S04]  /*0560*/  IMAD.WIDE R4, R7, 0x4, R4 ;  /* 0x0000000407047825 */ /* 0x001fc800078e0204 */
[----:B------:R-:W-:Y:S02]  /*0570*/  IMAD.WIDE R6, R17, 0x4, R4 ;  /* 0x0000000411067825 */ /* 0x000fe400078e0204 */
[----:B------:R-:W3:Y:S02]  /*0580*/  LDG.E.CONSTANT R4, desc[UR4][R4.64] ;  /* 0x0000000404047981 */ /* 0x000ee4000c1e9900 */
[----:B--2---:R-:W-:Y:S01]  /*0590*/  IMAD.WIDE.U32 R12, R3, 0x4, R12 ;  /* 0x00000004030c7825 */ /* 0x004fe200078e000c */
[----:B------:R-:W-:Y:S02]  /*05a0*/  IADD3.X R3, PT, PT, RZ, RZ, RZ, P1, !PT ;  /* 0x000000ffff037210 */ /* 0x000fe40000ffe4ff */
[----:B-1----:R-:W-:-:S03]  /*05b0*/  LEA R2, P1, R8, UR6, 0x2 ;  /* 0x0000000608027c11 */ /* 0x002fc6000f8210ff */
[----:B------:R-:W3:Y:S01]  /*05c0*/  LDG.E.CONSTANT R13, desc[UR4][R12.64] ;  /* 0x000000040c0d7981 */ /* 0x000ee2000c1e9900 */
[----:B------:R-:W-:Y:S01]  /*05d0*/  LEA.HI.X R3, R8, UR7, R3, 0x2, P1 ;  /* 0x0000000708037c11 */ /* 0x000fe200088f1403 */
[C---:B------:R-:W-:Y:S02]  /*05e0*/  IMAD.WIDE R8, R17.reuse, 0x4, R6 ;  /* 0x0000000411087825 */ /* 0x040fe400078e0206 */
[----:B------:R-:W2:Y:S04]  /*05f0*/  LDG.E.CONSTANT R6, desc[UR4][R6.64] ;  /* 0x0000000406067981 */ /* 0x000ea8000c1e9900 */
[----:B------:R-:W2:Y:S01]  /*0600*/  LDG.E.CONSTANT R15, desc[UR4][R2.64+0x4] ;  /* 0x00000404020f7981 */ /* 0x000ea2000c1e9900 */
[----:B------:R-:W-:-:S03]  /*0610*/  IMAD.WIDE R10, R17, 0x4, R8 ;  /* 0x00000004110a7825 */ /* 0x000fc600078e0208 */
        /* <DEDUP_REMOVED lines=9> */
.L_x_24:
[----:B------:R-:W-:Y:S05]  /*06b0*/  @!P0 BRA `(.L_x_21) ;  /* 0x00000000007c8947 */ /* 0x000fea0003800000 */
[----:B------:R-:W-:Y:S01]  /*06c0*/  ISETP.NE.AND P1, PT, R14, 0x1, PT ;  /* 0x000000010e00780c */ /* 0x000fe20003f25270 */
[----:B------:R-:W0:Y:S01]  /*06d0*/  LDC.64 R10, c[0x0][0x380] ;  /* 0x0000e000ff0a7b82 */ /* 0x000e220000000a00 */
[----:B------:R-:W-:-:S04]  /*06e0*/  LOP3.LUT R19, R19, 0x1, RZ, 0xc0, !PT ;  /* 0x0000000113137812 */ /* 0x000fc800078ec0ff */
[----:B------:R-:W-:-:S03]  /*06f0*/  ISETP.NE.U32.AND P0, PT, R19, 0x1, PT ;  /* 0x000000011300780c */ /* 0x000fc60003f05070 */
[----:B------:R-:W1:Y:S04]  /*0700*/  LDC.64 R8, c[0x0][0x388] ;  /* 0x0000e200ff087b82 */ /* 0x000e680000000a00 */
[CC--:B------:R-:W-:Y:S02]  /*0710*/  @P1 IADD3 R13, PT, PT, R20.reuse, R21.reuse, RZ ;  /* 0x00000015140d1210 */ /* 0x0c0fe40007ffe0ff */
[----:B------:R-:W-:Y:S02]  /*0720*/  @P1 IADD3 R12, P2, PT, R20, R21, RZ ;  /* 0x00000015140c1210 */ /* 0x000fe40007f5e0ff */
[----:B------:R-:W2:Y:S02]  /*0730*/  @P1 LDC.64 R2, c[0x0][0x380] ;  /* 0x0000e000ff021b82 */ /* 0x000ea40000000a00 */
[----:B------:R-:W-:-:S06]  /*0740*/  @P1 IADD3.X R14, PT, PT, RZ, RZ, RZ, P2, !PT ;  /* 0x000000ffff0e1210 */ /* 0x000fcc00017fe4ff */
[----:B------:R-:W3:Y:S01]  /*0750*/  LDC.64 R4, c[0x0][0x380] ;  /* 0x0000e000ff047b82 */ /* 0x000ee20000000a00 */
[----:B0-----:R-:W-:-:S04]  /*0760*/  @P1 IMAD.WIDE.U32 R10, R13, 0x4, R10 ;  /* 0x000000040d0a1825 */ /* 0x001fc800078e000a */
[C---:B------:R-:W-:Y:S01]  /*0770*/  @P1 IMAD R13, R21.reuse, R17, R0 ;  /* 0x00000011150d1224 */ /* 0x040fe200078e0200 */
[----:B------:R-:W-:Y:S01]  /*0780*/  @P1 IADD3 R21, PT, PT, R21, 0x2, RZ ;  /* 0x0000000215151810 */ /* 0x000fe20007ffe0ff */
[----:B------:R-:W4:Y:S01]  /*0790*/  @P1 LDG.E.CONSTANT R11, desc[UR4][R10.64] ;  /* 0x000000040a0b1981 */ /* 0x000f22000c1e9900 */
[----:B------:R-:W0:Y:S01]  /*07a0*/  LDC.64 R6, c[0x0][0x388] ;  /* 0x0000e200ff067b82 */ /* 0x000e220000000a00 */
[----:B-1----:R-:W-:Y:S01]  /*07b0*/  @P1 IMAD.WIDE R8, R13, 0x4, R8 ;  /* 0x000000040d081825 */ /* 0x002fe200078e0208 */
[----:B------:R-:W-:Y:S02]  /*07c0*/  @!P0 IADD3 R15, PT, PT, R20, R21, RZ ;  /* 0x00000015140f8210 */ /* 0x000fe40007ffe0ff */
[----:B--2---:R-:W-:Y:S01]  /*07d0*/  @P1 LEA R2, P2, R12, R2, 0x2 ;  /* 0x000000020c021211 */ /* 0x004fe200078410ff */
[----:B------:R-:W-:-:S03]  /*07e0*/  @!P0 IMAD R21, R21, R17, R0 ;  /* 0x0000001115158224 */ /* 0x000fc600078e0200 */
[----:B------:R-:W-:Y:S01]  /*07f0*/  @P1 LEA.HI.X R3, R12, R3, R14, 0x2, P2 ;  /* 0x000000030c031211 */ /* 0x000fe200010f140e */
[----:B------:R-:W-:Y:S01]  /*0800*/  @P1 IMAD.WIDE R12, R17, 0x4, R8 ;  /* 0x00000004110c1825 */ /* 0x000fe200078e0208 */
[----:B------:R-:W4:Y:S03]  /*0810*/  @P1 LDG.E.CONSTANT R14, desc[UR4][R8.64] ;  /* 0x00000004080e1981 */ /* 0x000f26000c1e9900 */
[----:B---3--:R-:W-:Y:S01]  /*0820*/  @!P0 IMAD.WIDE.U32 R4, R15, 0x4, R4 ;  /* 0x000000040f048825 */ /* 0x008fe200078e0004 */
[----:B------:R-:W2:Y:S04]  /*0830*/  @P1 LDG.E.CONSTANT R2, desc[UR4][R2.64+0x4] ;  /* 0x0000040402021981 */ /* 0x000ea8000c1e9900 */
[----:B------:R-:W2:Y:S01]  /*0840*/  @P1 LDG.E.CONSTANT R12, desc[UR4][R12.64] ;  /* 0x000000040c0c1981 */ /* 0x000ea2000c1e9900 */
[----:B0-----:R-:W-:-:S03]  /*0850*/  @!P0 IMAD.WIDE R6, R21, 0x4, R6 ;  /* 0x0000000415068825 */ /* 0x001fc600078e0206 */
[----:B------:R-:W3:Y:S04]  /*0860*/  @!P0 LDG.E.CONSTANT R5, desc[UR4][R4.64] ;  /* 0x0000000404058981 */ /* 0x000ee8000c1e9900 */
[----:B------:R-:W3:Y:S01]  /*0870*/  @!P0 LDG.E.CONSTANT R6, desc[UR4][R6.64] ;  /* 0x0000000406068981 */ /* 0x000ee2000c1e9900 */
[----:B----4-:R-:W-:-:S04]  /*0880*/  @P1 FFMA R11, R11, R14, R24 ;  /* 0x0000000e0b0b1223 */ /* 0x010fc80000000018 */
[----:B--2---:R-:W-:-:S04]  /*0890*/  @P1 FFMA R24, R2, R12, R11 ;  /* 0x0000000c02181223 */ /* 0x004fc8000000000b */
[----:B---3--:R-:W-:-:S07]  /*08a0*/  @!P0 FFMA R24, R5, R6, R24 ;  /* 0x0000000605188223 */ /* 0x008fce0000000018 */
.L_x_21:
[----:B------:R-:W0:Y:S01]  /*08b0*/  LDC.64 R2, c[0x0][0x390] ;  /* 0x0000e400ff027b82 */ /* 0x000e220000000a00 */
[----:B------:R-:W-:-:S04]  /*08c0*/  IMAD R17, R16, R17, R0 ;  /* 0x0000001110117224 */ /* 0x000fc800078e0200 */
[----:B0-----:R-:W-:-:S05]  /*08d0*/  IMAD.WIDE R2, R17, 0x4, R2 ;  /* 0x0000000411027825 */ /* 0x001fca00078e0202 */
[----:B------:R-:W-:Y:S01]  /*08e0*/  STG.E desc[UR4][R2.64], R24 ;  /* 0x0000001802007986 */ /* 0x000fe2000c101904 */
[----:B------:R-:W-:Y:S05]  /*08f0*/  EXIT ;  /* 0x000000000000794d */ /* 0x000fea0003800000 */
.L_x_25:
        /* <DEDUP_REMOVED lines=16> */
.L_x_28:


//--------------------- .nv.shared.reserved.0     --------------------------
	.section	.nv.shared.reserved.0,"aw",@nobits
	.weak		__nv_reservedSMEM_offset_0_alias
	.size		__nv_reservedSMEM_offset_0_alias, 0, 64
	.other		__nv_reservedSMEM_offset_0_alias,@"STO_CUDA_RESERVED_SHARED STV_DEFAULT"
__nv_reservedSMEM_offset_0_alias:
	.zero		0
	.zero		64


//--------------------- .nv.constant0._Z15matMulColKernelPKfS0_Pfiii --------------------------
	.section	.nv.constant0._Z15matMulColKernelPKfS0_Pfiii,"a",@progbits
	.sectionflags	@""
	.align	4
.nv.constant0._Z15matMulColKernelPKfS0_Pfiii:
	.zero		932


//--------------------- .nv.constant0._Z15matMulRowKernelPKfS0_Pfiii --------------------------
	.section	.nv.constant0._Z15matMulRowKernelPKfS0_Pfiii,"a",@progbits
	.sectionflags	@""
	.align	4
.nv.constant0._Z15matMulRowKernelPKfS0_Pfiii:
	.zero		932


//--------------------- .nv.constant0._Z12matMulKernelPKfS0_Pfiii --------------------------
	.section	.nv.constant0._Z12matMulKernelPKfS0_Pfiii,"a",@progbits
	.sectionflags	@""
	.align	4
.nv.constant0._Z12matMulKernelPKfS0_Pfiii:
	.zero		932


//--------------------- SYMBOLS --------------------------

	.type		.nv.reservedSmem.offset0,@object
	.size		.nv.reservedSmem.offset0,0x4
